def matmul_kernel(
    a_ptr,
    b_ptr,
    c_ptr,
    M,
    N,
    K,
    stride_am,
    stride_ak,
    stride_bk,
    stride_bn,
    stride_cm,
    stride_cn,
    BLOCK_M: tl.constexpr,
    BLOCK_N: tl.constexpr,
    BLOCK_K: tl.constexpr,
    GROUP_M: tl.constexpr,
):
    pid = tl.program_id(axis=0)
    num_pid_m = tl.cdiv(M, BLOCK_M)
    num_pid_n = tl.cdiv(N, BLOCK_N)
    num_pid_in_group = GROUP_M * num_pid_n
    group_id = pid // num_pid_in_group
    first_pid_m = group_id * GROUP_M
    group_size_m = min(num_pid_m - first_pid_m, GROUP_M)
    pid_m = first_pid_m + ((pid % num_pid_in_group) % group_size_m)
    pid_n = (pid % num_pid_in_group) // group_size_m

    offs_am = (pid_m * BLOCK_M + tl.arange(0, BLOCK_M)) % M
    offs_bn = (pid_n * BLOCK_N + tl.arange(0, BLOCK_N)) % N
    offs_k = tl.arange(0, BLOCK_K)
    a_ptrs = a_ptr + offs_am[:, None] * stride_am + offs_k[None, :] * stride_ak
    b_ptrs = b_ptr + offs_k[:, None] * stride_bk + offs_bn[None, :] * stride_bn

    acc = tl.zeros((BLOCK_M, BLOCK_N), dtype=tl.float32)
    for kk in range(0, tl.cdiv(K, BLOCK_K)):
        a = tl.load(a_ptrs, mask=offs_k[None, :] < K - kk * BLOCK_K, other=0.0)
        b = tl.load(b_ptrs, mask=offs_k[:, None] < K - kk * BLOCK_K, other=0.0)
        acc = tl.dot(a, b, acc)
        a_ptrs += BLOCK_K * stride_ak
        b_ptrs += BLOCK_K * stride_bk

    c = acc.to(c_ptr.dtype.element_ty)
    offs_cm = pid_m * BLOCK_M + tl.arange(0, BLOCK_M)
    offs_cn = pid_n * BLOCK_N + tl.arange(0, BLOCK_N)
    c_ptrs = c_ptr + offs_cm[:, None] * stride_cm + offs_cn[None, :] * stride_cn
    mask = (offs_cm[:, None] < M) & (offs_cn[None, :] < N)
    tl.store(c_ptrs, c, mask=mask)

# config = {"BLOCK_K": 64, "BLOCK_M": 256, "BLOCK_N": 128, "GROUP_M": 8, "arch": "sm_100", "dtype": "fp8e5m2", "num_ctas": 2, "num_stages": 3, "num_warps": 4}
# arch = sm_100


// ===== COMPILED SASS (sm_100a) =====

	.target	sm_100a

	.elftype	@"ET_EXEC"


//--------------------- .note.nv.tkinfo           --------------------------
	.section	.note.nv.tkinfo,"",@"SHT_NOTE"
	.sectionflags	@"SHF_NOTE_NV_TKINFO"
	.tkinfo
        /*0018*/ 	.word	0x00000081
        /*0030*/ 	.string	""
        /*0030*/ 	.string	"ptxas-blackwell"
        /*0030*/ 	.string	"Cuda compilation tools, release 12.9, V12.9.86"
        /*0030*/ 	.string	"Build cuda_12.9.r12.9/compiler.36037853_0"
        /*0030*/ 	.string	"-v  -suppress-debug-info  -lineinfo  -arch sm_100a "



//--------------------- .note.nv.cuver            --------------------------
	.section	.note.nv.cuver,"",@"SHT_NOTE"
	.sectionflags	@"SHF_NOTE_NV_CUVER"
        /*0018*/ 	.short	0x0001
        /*001a*/ 	.short	0x0064
        /*001c*/ 	.short	0x0001
        /*001e*/ 	.short	0x0000
        /*0020*/ 	.short	0x0001
        /*0022*/ 	.short	0x0000


//--------------------- .nv.info                  --------------------------
	.section	.nv.info,"",@"SHT_CUDA_INFO"
	.align	4


	//----- nvinfo : EIATTR_REGCOUNT
	.align		4
        /*0000*/ 	.byte	0x04, 0x2f
        /*0002*/ 	.short	(.L_6 - .L_5)
	.align		4
.L_5:
        /*0004*/ 	.word	index@(matmul_kernel)
        /*0008*/ 	.word	0x000000ff


	//----- nvinfo : EIATTR_FRAME_SIZE
	.align		4
.L_6:
        /*000c*/ 	.byte	0x04, 0x11
        /*000e*/ 	.short	(.L_8 - .L_7)
	.align		4
.L_7:
        /*0010*/ 	.word	index@($__internal_2_$__cuda_sm10x_tcgen05_guardrail_trap_unallocated_columns_being_dealloced)
        /*0014*/ 	.word	0x00000000


	//----- nvinfo : EIATTR_FRAME_SIZE
	.align		4
.L_8:
        /*0018*/ 	.byte	0x04, 0x11
        /*001a*/ 	.short	(.L_10 - .L_9)
	.align		4
.L_9:
        /*001c*/ 	.word	index@($__internal_1_$__cuda_sm10x_tcgen05_guardrail_trap_phase_invalid_during_alloc)
        /*0020*/ 	.word	0x00000000


	//----- nvinfo : EIATTR_FRAME_SIZE
	.align		4
.L_10:
        /*0024*/ 	.byte	0x04, 0x11
        /*0026*/ 	.short	(.L_12 - .L_11)
	.align		4
.L_11:
        /*0028*/ 	.word	index@($__internal_0_$__cuda_sm10x_tcgen05_guardrail_trap_col_being_dealloced_not_returned_by_alloc)
        /*002c*/ 	.word	0x00000000


	//----- nvinfo : EIATTR_FRAME_SIZE
	.align		4
.L_12:
        /*0030*/ 	.byte	0x04, 0x11
        /*0032*/ 	.short	(.L_14 - .L_13)
	.align		4
.L_13:
        /*0034*/ 	.word	index@(matmul_kernel)
        /*0038*/ 	.word	0x00000000


	//----- nvinfo : EIATTR_MIN_STACK_SIZE
	.align		4
.L_14:
        /*003c*/ 	.byte	0x04, 0x12
        /*003e*/ 	.short	(.L_16 - .L_15)
	.align		4
.L_15:
        /*0040*/ 	.word	index@(matmul_kernel)
        /*0044*/ 	.word	0x00000000
.L_16:


//--------------------- .nv.info.matmul_kernel    --------------------------
	.section	.nv.info.matmul_kernel,"",@"SHT_CUDA_INFO"
	.sectionflags	@""
	.align	4


	//----- nvinfo : EIATTR_CUDA_API_VERSION
	.align		4
        /*0000*/ 	.byte	0x04, 0x37
        /*0002*/ 	.short	(.L_18 - .L_17)
.L_17:
        /*0004*/ 	.word	0x00000081


	//----- nvinfo : EIATTR_KPARAM_INFO
	.align		4
.L_18:
        /*0008*/ 	.byte	0x04, 0x17
        /*000a*/ 	.short	(.L_20 - .L_19)
.L_19:
        /*000c*/ 	.word	0x00000000
        /*0010*/ 	.short	0x000d
        /*0012*/ 	.short	0x0048
        /*0014*/ 	.byte	0x00, 0xf4, 0x21, 0x00


	//----- nvinfo : EIATTR_KPARAM_INFO
	.align		4
.L_20:
        /*0018*/ 	.byte	0x04, 0x17
        /*001a*/ 	.short	(.L_22 - .L_21)
.L_21:
        /*001c*/ 	.word	0x00000000
        /*0020*/ 	.short	0x000c
        /*0022*/ 	.short	0x0040
        /*0024*/ 	.byte	0x00, 0xf4, 0x21, 0x00


	//----- nvinfo : EIATTR_KPARAM_INFO
	.align		4
.L_22:
        /*0028*/ 	.byte	0x04, 0x17
        /*002a*/ 	.short	(.L_24 - .L_23)
.L_23:
        /*002c*/ 	.word	0x00000000
        /*0030*/ 	.short	0x000b
        /*0032*/ 	.short	0x0038
        /*0034*/ 	.byte	0x00, 0xf0, 0x11, 0x00


	//----- nvinfo : EIATTR_KPARAM_INFO
	.align		4
.L_24:
        /*0038*/ 	.byte	0x04, 0x17
        /*003a*/ 	.short	(.L_26 - .L_25)
.L_25:
        /*003c*/ 	.word	0x00000000
        /*0040*/ 	.short	0x000a
        /*0042*/ 	.short	0x0034
        /*0044*/ 	.byte	0x00, 0xf0, 0x11, 0x00


	//----- nvinfo : EIATTR_KPARAM_INFO
	.align		4
.L_26:
        /*0048*/ 	.byte	0x04, 0x17
        /*004a*/ 	.short	(.L_28 - .L_27)
.L_27:
        /*004c*/ 	.word	0x00000000
        /*0050*/ 	.short	0x0009
        /*0052*/ 	.short	0x0030
        /*0054*/ 	.byte	0x00, 0xf0, 0x11, 0x00


	//----- nvinfo : EIATTR_KPARAM_INFO
	.align		4
.L_28:
        /*0058*/ 	.byte	0x04, 0x17
        /*005a*/ 	.short	(.L_30 - .L_29)
.L_29:
        /*005c*/ 	.word	0x00000000
        /*0060*/ 	.short	0x0008
        /*0062*/ 	.short	0x002c
        /*0064*/ 	.byte	0x00, 0xf0, 0x11, 0x00


	//----- nvinfo : EIATTR_KPARAM_INFO
	.align		4
.L_30:
        /*0068*/ 	.byte	0x04, 0x17
        /*006a*/ 	.short	(.L_32 - .L_31)
.L_31:
        /*006c*/ 	.word	0x00000000
        /*0070*/ 	.short	0x0007
        /*0072*/ 	.short	0x0028
        /*0074*/ 	.byte	0x00, 0xf0, 0x11, 0x00


	//----- nvinfo : EIATTR_KPARAM_INFO
	.align		4
.L_32:
        /*0078*/ 	.byte	0x04, 0x17
        /*007a*/ 	.short	(.L_34 - .L_33)
.L_33:
        /*007c*/ 	.word	0x00000000
        /*0080*/ 	.short	0x0006
        /*0082*/ 	.short	0x0024
        /*0084*/ 	.byte	0x00, 0xf0, 0x11, 0x00


	//----- nvinfo : EIATTR_KPARAM_INFO
	.align		4
.L_34:
        /*0088*/ 	.byte	0x04, 0x17
        /*008a*/ 	.short	(.L_36 - .L_35)
.L_35:
        /*008c*/ 	.word	0x00000000
        /*0090*/ 	.short	0x0005
        /*0092*/ 	.short	0x0020
        /*0094*/ 	.byte	0x00, 0xf0, 0x11, 0x00


	//----- nvinfo : EIATTR_KPARAM_INFO
	.align		4
.L_36:
        /*0098*/ 	.byte	0x04, 0x17
        /*009a*/ 	.short	(.L_38 - .L_37)
.L_37:
        /*009c*/ 	.word	0x00000000
        /*00a0*/ 	.short	0x0004
        /*00a2*/ 	.short	0x001c
        /*00a4*/ 	.byte	0x00, 0xf0, 0x11, 0x00


	//----- nvinfo : EIATTR_KPARAM_INFO
	.align		4
.L_38:
        /*00a8*/ 	.byte	0x04, 0x17
        /*00aa*/ 	.short	(.L_40 - .L_39)
.L_39:
        /*00ac*/ 	.word	0x00000000
        /*00b0*/ 	.short	0x0003
        /*00b2*/ 	.short	0x0018
        /*00b4*/ 	.byte	0x00, 0xf0, 0x11, 0x00


	//----- nvinfo : EIATTR_KPARAM_INFO
	.align		4
.L_40:
        /*00b8*/ 	.byte	0x04, 0x17
        /*00ba*/ 	.short	(.L_42 - .L_41)
.L_41:
        /*00bc*/ 	.word	0x00000000
        /*00c0*/ 	.short	0x0002
        /*00c2*/ 	.short	0x0010
        /*00c4*/ 	.byte	0x00, 0xf4, 0x21, 0x00


	//----- nvinfo : EIATTR_KPARAM_INFO
	.align		4
.L_42:
        /*00c8*/ 	.byte	0x04, 0x17
        /*00ca*/ 	.short	(.L_44 - .L_43)
.L_43:
        /*00cc*/ 	.word	0x00000000
        /*00d0*/ 	.short	0x0001
        /*00d2*/ 	.short	0x0008
        /*00d4*/ 	.byte	0x00, 0xf4, 0x21, 0x00


	//----- nvinfo : EIATTR_KPARAM_INFO
	.align		4
.L_44:
        /*00d8*/ 	.byte	0x04, 0x17
        /*00da*/ 	.short	(.L_46 - .L_45)
.L_45:
        /*00dc*/ 	.word	0x00000000
        /*00e0*/ 	.short	0x0000
        /*00e2*/ 	.short	0x0000
        /*00e4*/ 	.byte	0x00, 0xf4, 0x21, 0x00


	//----- nvinfo : EIATTR_EXPLICIT_CLUSTER
	.align		4
.L_46:
        /*00e8*/ 	.byte	0x01, 0x3e
	.zero		2


	//----- nvinfo : EIATTR_CTA_PER_CLUSTER
	.align		4
        /*00ec*/ 	.byte	0x04, 0x3d
        /*00ee*/ 	.short	(.L_48 - .L_47)
.L_47:
        /*00f0*/ 	.word	0x00000002
        /*00f4*/ 	.word	0x00000001
        /*00f8*/ 	.word	0x00000001


	//----- nvinfo : EIATTR_AT_ENTRY_FRAGMENTS
	.align		4
.L_48:
        /*00fc*/ 	.byte	0x04, 0x4f
        /*00fe*/ 	.short	(.L_50 - .L_49)


	//   ....[0]....
.L_49:
        /*0100*/ 	.word	0x00000004


	//   ....[1]....
        /*0104*/ 	.word	0x00000005


	//----- nvinfo : EIATTR_RESERVED_SMEM_USED
	.align		4
.L_50:
        /*0108*/ 	.byte	0x01, 0x41
	.zero		2


	//----- nvinfo : EIATTR_SPARSE_MMA_MASK
	.align		4
        /*010c*/ 	.byte	0x03, 0x50
        /*010e*/ 	.short	0x0000


	//----- nvinfo : EIATTR_TCGEN05_2CTA_USED
	.align		4
        /*0110*/ 	.byte	0x01, 0x52
	.zero		2


	//----- nvinfo : EIATTR_MAXREG_COUNT
	.align		4
        /*0114*/ 	.byte	0x03, 0x1b
        /*0116*/ 	.short	0x00ff


	//----- nvinfo : EIATTR_NUM_BARRIERS
	.align		4
        /*0118*/ 	.byte	0x02, 0x4c
        /*011a*/ 	.byte	0x01
	.zero		1


	//----- nvinfo : EIATTR_INT_WARP_WIDE_INSTR_OFFSETS
	.align		4
        /*011c*/ 	.byte	0x04, 0x31
        /*011e*/ 	.short	(.L_52 - .L_51)


	//   ....[0]....
.L_51:
        /*0120*/ 	.word	0x00001650


	//   ....[1]....
        /*0124*/ 	.word	0x00001680


	//   ....[2]....
        /*0128*/ 	.word	0x00005400


	//   ....[3]....
        /*012c*/ 	.word	0x0000e340


	//   ....[4]....
        /*0130*/ 	.word	0x0000e390


	//----- nvinfo : EIATTR_COOP_GROUP_MASK_REGIDS
	.align		4
.L_52:
        /*0134*/ 	.byte	0x04, 0x29
        /*0136*/ 	.short	(.L_54 - .L_53)


	//   ....[0]....
.L_53:
        /*0138*/ 	.word	0xffffffff


	//   ....[1]....
        /*013c*/ 	.word	0xffffffff


	//   ....[2]....
        /*0140*/ 	.word	0xffffffff


	//   ....[3]....
        /*0144*/ 	.word	0xffffffff


	//----- nvinfo : EIATTR_COOP_GROUP_INSTR_OFFSETS
	.align		4
.L_54:
        /*0148*/ 	.byte	0x04, 0x28
        /*014a*/ 	.short	(.L_56 - .L_55)


	//   ....[0]....
.L_55:
        /*014c*/ 	.word	0x00000070


	//   ....[1]....
        /*0150*/ 	.word	0x00000670


	//   ....[2]....
        /*0154*/ 	.word	0x0000e1d0


	//   ....[3]....
        /*0158*/ 	.word	0x0000e440


	//----- nvinfo : EIATTR_VRC_CTA_INIT_COUNT
	.align		4
.L_56:
        /*015c*/ 	.byte	0x02, 0x4a
        /*015e*/ 	.byte	0x80
	.zero		1


	//----- nvinfo : EIATTR_MBARRIER_INSTR_OFFSETS
	.align		4
        /*0160*/ 	.byte	0x04, 0x39
        /*0162*/ 	.short	(.L_58 - .L_57)


	//   ....[0]....
.L_57:
        /*0164*/ 	.word	0x000002f0
        /*0168*/ 	.word	0x00000007
        /*016c*/ 	.word	0x00000000
        /*0170*/ 	.short	0x010a
        /*0172*/ 	.byte	0xff
	.zero		1


	//   ....[1]....
        /*0174*/ 	.word	0x00000310
        /*0178*/ 	.word	0x00000007
        /*017c*/ 	.word	0x00000000
        /*0180*/ 	.short	0x010a
        /*0182*/ 	.byte	0xff
	.zero		1


	//   ....[2]....
        /*0184*/ 	.word	0x000004e0
        /*0188*/ 	.word	0x00000009
        /*018c*/ 	.word	0x00000000
        /*0190*/ 	.short	0x010a
        /*0192*/ 	.byte	0xff
	.zero		1


	//   ....[3]....
        /*0194*/ 	.word	0x00000500
        /*0198*/ 	.word	0x00000009
        /*019c*/ 	.word	0x00000000
        /*01a0*/ 	.short	0x010a
        /*01a2*/ 	.byte	0xff
	.zero		1


	//   ....[4]....
        /*01a4*/ 	.word	0x000005f0
        /*01a8*/ 	.word	0x00000005
        /*01ac*/ 	.word	0x00000000
        /*01b0*/ 	.short	0x0101
        /*01b2*/ 	.byte	0xff
	.zero		1


	//   ....[5]....
        /*01b4*/ 	.word	0x00001810
        /*01b8*/ 	.word	0x000000ff
        /*01bc*/ 	.word	0x00000000
        /*01c0*/ 	.short	0x0100
        /*01c2*/ 	.byte	0x0c
	.zero		1


	//   ....[6]....
        /*01c4*/ 	.word	0x00005680
        /*01c8*/ 	.word	0x000000ff
        /*01cc*/ 	.word	0x00006008
        /*01d0*/ 	.short	0x0100
        /*01d2*/ 	.byte	0x0a
	.zero		1


	//   ....[7]....
        /*01d4*/ 	.word	0x00007000
        /*01d8*/ 	.word	0x000000ff
        /*01dc*/ 	.word	0x00000000
        /*01e0*/ 	.short	0x010a
        /*01e2*/ 	.byte	0x0c
	.zero		1


	//   ....[8]....
        /*01e4*/ 	.word	0x00009cd0
        /*01e8*/ 	.word	0x000000ff
        /*01ec*/ 	.word	0x00000000
        /*01f0*/ 	.short	0x010a
        /*01f2*/ 	.byte	0x0c
	.zero		1


	//   ....[9]....
        /*01f4*/ 	.word	0x00009e60
        /*01f8*/ 	.word	0x000000ff
        /*01fc*/ 	.word	0x00006000
        /*0200*/ 	.short	0x0108
        /*0202*/ 	.byte	0x0a
	.zero		1


	//   ....[10]....
        /*0204*/ 	.word	0x00009f00
        /*0208*/ 	.word	0x000000ff
        /*020c*/ 	.word	0x00006008
        /*0210*/ 	.short	0x0108
        /*0212*/ 	.byte	0x0a
	.zero		1


	//   ....[11]....
        /*0214*/ 	.word	0x0000e470
        /*0218*/ 	.word	0x00000007
        /*021c*/ 	.word	0x00000000
        /*0220*/ 	.short	0x010a
        /*0222*/ 	.byte	0xff
	.zero		1


	//   ....[12]....
        /*0224*/ 	.word	0x0000e4d0
        /*0228*/ 	.word	0x00000009
        /*022c*/ 	.word	0x00000000
        /*0230*/ 	.short	0x010a
        /*0232*/ 	.byte	0xff
	.zero		1


	//   ....[13]....
        /*0234*/ 	.word	0x0000e520
        /*0238*/ 	.word	0x000000ff
        /*023c*/ 	.word	0x00000000
        /*0240*/ 	.short	0x010a
        /*0242*/ 	.byte	0x0c
	.zero		1


	//   ....[14]....
        /*0244*/ 	.word	0x0000e550
        /*0248*/ 	.word	0x000000ff
        /*024c*/ 	.word	0x00000000
        /*0250*/ 	.short	0x010a
        /*0252*/ 	.byte	0x0c
	.zero		1


	//----- nvinfo : EIATTR_NUM_MBARRIERS
	.align		4
.L_58:
        /*0254*/ 	.byte	0x03, 0x38
        /*0256*/ 	.short	0x0002


	//----- nvinfo : EIATTR_EXIT_INSTR_OFFSETS
	.align		4
        /*0258*/ 	.byte	0x04, 0x1c
        /*025a*/ 	.short	(.L_60 - .L_59)


	//   ....[0]....
.L_59:
        /*025c*/ 	.word	0x0000e450


	//----- nvinfo : EIATTR_REQNTID
	.align		4
.L_60:
        /*0260*/ 	.byte	0x04, 0x10
        /*0262*/ 	.short	(.L_62 - .L_61)
.L_61:
        /*0264*/ 	.word	0x00000080
        /*0268*/ 	.word	0x00000001
        /*026c*/ 	.word	0x00000001


	//----- nvinfo : EIATTR_CRS_STACK_SIZE
	.align		4
.L_62:
        /*0270*/ 	.byte	0x04, 0x1e
        /*0272*/ 	.short	(.L_64 - .L_63)
.L_63:
        /*0274*/ 	.word	0x00000000


	//----- nvinfo : EIATTR_CBANK_PARAM_SIZE
	.align		4
.L_64:
        /*0278*/ 	.byte	0x03, 0x19
        /*027a*/ 	.short	0x0050


	//----- nvinfo : EIATTR_PARAM_CBANK
	.align		4
        /*027c*/ 	.byte	0x04, 0x0a
        /*027e*/ 	.short	(.L_66 - .L_65)
	.align		4
.L_65:
        /*0280*/ 	.word	index@(.nv.constant0.matmul_kernel)
        /*0284*/ 	.short	0x0380
        /*0286*/ 	.short	0x0050


	//----- nvinfo : EIATTR_SW_WAR
	.align		4
.L_66:
        /*0288*/ 	.byte	0x04, 0x36
        /*028a*/ 	.short	(.L_68 - .L_67)
.L_67:
        /*028c*/ 	.word	0x00000008
.L_68:


//--------------------- .nv.compat                --------------------------
	.section	.nv.compat,"",@"SHT_CUDA_COMPAT_INFO"
	.align	4
        /*0000*/ 	.byte	0x02, 0x02, 0x02, 0x00, 0x02, 0x05, 0x05, 0x00, 0x02, 0x03, 0x00, 0x00, 0x02, 0x06, 0x01, 0x00


//--------------------- .nv.callgraph             --------------------------
	.section	.nv.callgraph,"",@"SHT_CUDA_CALLGRAPH"
	.align	4
	.sectionentsize	8
	.align		4
        /*0000*/ 	.word	0x00000000
	.align		4
        /*0004*/ 	.word	0xffffffff
	.align		4
        /*0008*/ 	.word	0x00000000
	.align		4
        /*000c*/ 	.word	0xfffffffe
	.align		4
        /*0010*/ 	.word	0x00000000
	.align		4
        /*0014*/ 	.word	0xfffffffd
	.align		4
        /*0018*/ 	.word	0x00000000
	.align		4
        /*001c*/ 	.word	0xfffffffc


//--------------------- .text.matmul_kernel       --------------------------
	.section	.text.matmul_kernel,"ax",@progbits
	.align	128
        .global         matmul_kernel
        .type           matmul_kernel,@function
        .size           matmul_kernel,(.L_x_28 - matmul_kernel)
        .other          matmul_kernel,@"STO_CUDA_ENTRY STV_DEFAULT"
matmul_kernel:
.text.matmul_kernel:
[----:B------:R-:W0:Y:S01]  /*0000*/  LDC R1, c[0x0][0x37c] ;  /* 0x0000df00ff017b82 */ /* 0x000e220000000800 */
[----:B------:R-:W1:Y:S01]  /*0010*/  S2R R169, SR_TID.X ;  /* 0x0000000000a97919 */ /* 0x000e620000002100 */
[----:B------:R-:W2:Y:S01]  /*0020*/  LDCU.64 UR18, c[0x0][0x358] ;  /* 0x00006b00ff1277ac */ /* 0x000ea20008000a00 */
[----:B-1----:R-:W-:-:S13]  /*0030*/  ISETP.GE.U32.AND P0, PT, R169, 0x20, PT ;  /* 0x00000020a900780c */ /* 0x002fda0003f06070 */
[----:B------:R-:W-:Y:S02]  /*0040*/  VOTEU.ANY UP0, P0 ;  /* 0x0000000000ff7886 */ /* 0x000fe40000000100 */
[----:B0-2---:R-:W-:Y:S05]  /*0050*/  BRA.U UP0, `(.L_x_0) ;  /* 0x0000000500887547 */ /* 0x005fea000b800000 */
[----:B------:R-:W0:Y:S01]  /*0060*/  S2R R11, SR_CgaCtaId ;  /* 0x00000000000b7919 */ /* 0x000e220000008800 */
[----:B------:R-:W-:Y:S01]  /*0070*/  NOP ;  /* 0x0000000000007918 */ /* 0x000fe20000000000 */
[----:B------:R-:W-:-:S04]  /*0080*/  MOV R0, 0x40 ;  /* 0x0000004000007802 */ /* 0x000fc80000000f00 */
[----:B0-----:R-:W-:Y:S02]  /*0090*/  LEA R2, R11, R0, 0x18 ;  /* 0x000000000b027211 */ /* 0x001fe400078ec0ff */
[----:B------:R-:W-:-:S04]  /*00a0*/  MOV R0, 0x400 ;  /* 0x0000040000007802 */ /* 0x000fc80000000f00 */
[----:B------:R-:W0:Y:S01]  /*00b0*/  LDS.U8 R2, [R2] ;  /* 0x0000000002027984 */ /* 0x000e220000000000 */
[----:B------:R-:W-:Y:S02]  /*00c0*/  LEA R0, R11, R0, 0x18 ;  /* 0x000000000b007211 */ /* 0x000fe400078ec0ff */
[----:B0-----:R-:W-:-:S13]  /*00d0*/  ISETP.NE.AND P0, PT, R2, RZ, PT ;  /* 0x000000ff0200720c */ /* 0x001fda0003f05270 */
[----:B------:R-:W-:Y:S05]  /*00e0*/  @P0 BRA `(.L_x_1) ;  /* 0x00000004004c0947 */ /* 0x000fea0003800000 */
[C---:B------:R-:W-:Y:S02]  /*00f0*/  LOP3.LUT R2, R11.reuse, 0x1, RZ, 0xc0, !PT ;  /* 0x000000010b027812 */ /* 0x040fe400078ec0ff */
[----:B------:R-:W-:Y:S02]  /*0100*/  LOP3.LUT R5, R11, 0x1, RZ, 0x3c, !PT ;  /* 0x000000010b057812 */ /* 0x000fe400078e3cff */
[----:B------:R-:W-:-:S13]  /*0110*/  ISETP.NE.U32.AND P0, PT, R2, 0x1, PT ;  /* 0x000000010200780c */ /* 0x000fda0003f05070 */
[----:B------:R-:W-:Y:S05]  /*0120*/  @!P0 BRA `(.L_x_2) ;  /* 0x0000000000c08947 */ /* 0x000fea0003800000 */
[----:B------:R-:W-:Y:S01]  /*0130*/  ELECT P1, URZ, PT ;  /* 0x0000000000ff782f */ /* 0x000fe20003820000 */
[----:B------:R-:W-:-:S12]  /*0140*/  BSSY B0, `(.L_x_2) ;  /* 0x000002e000007945 */ /* 0x000fd80003800000 */
[----:B------:R-:W-:Y:S05]  /*0150*/  @!P1 BRA `(.L_x_3) ;  /* 0x0000000000b09947 */ /* 0x000fea0003800000 */
[----:B------:R-:W-:-:S05]  /*0160*/  UMOV UR4, 0x4 ;  /* 0x0000000400047882 */ /* 0x000fca0000000000 */
[----:B------:R-:W-:Y:S04]  /*0170*/  DEPBAR.LE SB0, 0x36 ;  /* 0x00008d800000791a */ /* 0x000fe80000000000 */
[----:B------:R-:W0:Y:S02]  /*0180*/  UTCATOMSWS.2CTA.FIND_AND_SET.ALIGN UP1, UR4, UR4 ;  /* 0x00000004000475e3 */ /* 0x000e240008220800 */
[----:B0-----:R-:W-:Y:S01]  /*0190*/  PLOP3.LUT P1, PT, PT, PT, UP1, 0x80, 0x8 ;  /* 0x000000000008781c */ /* 0x001fe20003f2f018 */
[----:B------:R-:W-:-:S03]  /*01a0*/  IMAD.U32 R4, RZ, RZ, UR4 ;  /* 0x00000004ff047e24 */ /* 0x000fc6000f8e00ff */
[----:B------:R-:W-:-:S04]  /*01b0*/  SEL R2, RZ, 0xffffffff, !P1 ;  /* 0xffffffffff027807 */ /* 0x000fc80004800000 */
[----:B------:R-:W-:-:S13]  /*01c0*/  ISETP.NE.AND P1, PT, R2, RZ, PT ;  /* 0x000000ff0200720c */ /* 0x000fda0003f25270 */
[----:B------:R-:W-:Y:S05]  /*01d0*/  @P1 BRA `(.L_x_4) ;  /* 0x0000000000241947 */ /* 0x000fea0003800000 */
.L_x_5:
[----:B------:R-:W-:Y:S05]  /*01e0*/  NANOSLEEP 0x64 ;  /* 0x000000640000795d */ /* 0x000fea0003800000 */
[----:B------:R-:W-:-:S05]  /*01f0*/  UMOV UR4, 0x4 ;  /* 0x0000000400047882 */ /* 0x000fca0000000000 */
[----:B------:R-:W-:Y:S04]  /*0200*/  DEPBAR.LE SB0, 0x36 ;  /* 0x00008d800000791a */ /* 0x000fe80000000000 */
[----:B------:R-:W0:Y:S02]  /*0210*/  UTCATOMSWS.2CTA.FIND_AND_SET.ALIGN UP1, UR4, UR4 ;  /* 0x00000004000475e3 */ /* 0x000e240008220800 */
[----:B0-----:R-:W-:Y:S01]  /*0220*/  PLOP3.LUT P1, PT, PT, PT, UP1, 0x80, 0x8 ;  /* 0x000000000008781c */ /* 0x001fe20003f2f018 */
[----:B------:R-:W-:-:S03]  /*0230*/  IMAD.U32 R4, RZ, RZ, UR4 ;  /* 0x00000004ff047e24 */ /* 0x000fc6000f8e00ff */
[----:B------:R-:W-:-:S04]  /*0240*/  SEL R2, RZ, 0xffffffff, !P1 ;  /* 0xffffffffff027807 */ /* 0x000fc80004800000 */
[----:B------:R-:W-:-:S13]  /*0250*/  ISETP.NE.AND P1, PT, R2, RZ, PT ;  /* 0x000000ff0200720c */ /* 0x000fda0003f25270 */
[----:B------:R-:W-:Y:S05]  /*0260*/  @!P1 BRA `(.L_x_5) ;  /* 0xfffffffc00dc9947 */ /* 0x000fea000383ffff */
.L_x_4:
[----:B------:R-:W-:Y:S01]  /*0270*/  MOV R2, 0x60 ;  /* 0x0000006000027802 */ /* 0x000fe20000000f00 */
[----:B------:R-:W-:Y:S01]  /*0280*/  IMAD.MOV.U32 R10, RZ, RZ, 0x4 ;  /* 0x00000004ff0a7424 */ /* 0x000fe200078e00ff */
[----:B------:R-:W-:Y:S01]  /*0290*/  MOV R3, 0x58 ;  /* 0x0000005800037802 */ /* 0x000fe20000000f00 */
[----:B------:R-:W-:Y:S01]  /*02a0*/  IMAD.MOV.U32 R13, RZ, RZ, 0xf ;  /* 0x0000000fff0d7424 */ /* 0x000fe200078e00ff */
[C---:B------:R-:W-:Y:S02]  /*02b0*/  LEA R6, R11.reuse, R2, 0x18 ;  /* 0x000000020b067211 */ /* 0x040fe400078ec0ff */
[----:B------:R-:W-:-:S03]  /*02c0*/  LEA R7, R11, R3, 0x18 ;  /* 0x000000030b077211 */ /* 0x000fc600078ec0ff */
[----:B------:R-:W0:Y:S02]  /*02d0*/  LDS R2, [R6] ;  /* 0x0000000006027984 */ /* 0x000e240000000800 */
[----:B0-----:R-:W-:-:S04]  /*02e0*/  IMAD.U32 R2, R2, -0x80000000, RZ ;  /* 0x8000000002027824 */ /* 0x001fc800078e00ff */
[----:B------:R-:W0:Y:S02]  /*02f0*/  SYNCS.PHASECHK.TRANS64.TRYWAIT P1, [R7+URZ], R2 ;  /* 0x00000002070075a7 */ /* 0x000e2400080211ff */
[----:B0-----:R-:W-:Y:S05]  /*0300*/  @P1 BRA `(.L_x_6) ;  /* 0x0000000000081947 */ /* 0x001fea0003800000 */
[----:B------:R-:W0:Y:S02]  /*0310*/  SYNCS.PHASECHK.TRANS64.TRYWAIT P1, [R7+URZ], R2 ;  /* 0x00000002070075a7 */ /* 0x000e2400080211ff */
[----:B0-----:R-:W-:Y:S05]  /*0320*/  @!P1 BRA `(.L_x_7) ;  /* 0x000000e0004c9947 */ /* 0x001fea0003800000 */
.L_x_6:
[C---:B------:R-:W-:Y:S01]  /*0330*/  PRMT R9, R5.reuse, 0x654, R7 ;  /* 0x0000065405097816 */ /* 0x040fe20000000007 */
[C---:B0-----:R-:W-:Y:S01]  /*0340*/  IMAD.SHL.U32 R3, R4.reuse, 0x20, RZ ;  /* 0x0000002004037824 */ /* 0x041fe200078e00ff */
[----:B------:R-:W-:Y:S01]  /*0350*/  PRMT R8, R5, 0x654, R0 ;  /* 0x0000065405087816 */ /* 0x000fe20000000000 */
[----:B------:R-:W-:Y:S01]  /*0360*/  IMAD.MOV.U32 R12, RZ, RZ, 0x1 ;  /* 0x00000001ff0c7424 */ /* 0x000fe200078e00ff */
[----:B------:R0:W-:Y:S01]  /*0370*/  SYNCS.ARRIVE.TRANS64.RED RZ, [R9+URZ], R10 ;  /* 0x0000000a09ff79a7 */ /* 0x0001e200080004ff */
[----:B------:R-:W-:Y:S01]  /*0380*/  VIADD R7, R4, 0x10 ;  /* 0x0000001004077836 */ /* 0x000fe20000000000 */
[----:B------:R1:W-:Y:S01]  /*0390*/  STS [R0], R3 ;  /* 0x0000000300007388 */ /* 0x0003e20000000800 */
[----:B------:R-:W-:-:S03]  /*03a0*/  SHF.L.U32 R2, R13, R4, RZ ;  /* 0x000000040d027219 */ /* 0x000fc600000006ff */
[----:B------:R-:W-:Y:S01]  /*03b0*/  SHF.L.U32 R7, R12, R7, RZ ;  /* 0x000000070c077219 */ /* 0x000fe200000006ff */
[----:B------:R1:W-:Y:S01]  /*03c0*/  STAS [R8.64], R4 ;  /* 0x0000000408007dbd */ /* 0x0003e2000c0008ff */
[----:B0-----:R-:W-:Y:S02]  /*03d0*/  MOV R10, 0x50 ;  /* 0x00000050000a7802 */ /* 0x001fe40000000f00 */
[----:B------:R-:W-:Y:S02]  /*03e0*/  LOP3.LUT R2, R7, R2, RZ, 0xfc, !PT ;  /* 0x0000000207027212 */ /* 0x000fe400078efcff */
[----:B------:R-:W-:-:S05]  /*03f0*/  LEA R7, R11, R10, 0x18 ;  /* 0x0000000a0b077211 */ /* 0x000fca00078ec0ff */
[----:B------:R1:W-:Y:S04]  /*0400*/  ATOMS.OR RZ, [R7], R2 ;  /* 0x0000000207ff738c */ /* 0x0003e80003000000 */
[----:B------:R1:W-:Y:S02]  /*0410*/  ATOMS.XOR RZ, [R6], R12 ;  /* 0x0000000c06ff738c */ /* 0x0003e40003800000 */
.L_x_3:
[----:B------:R-:W-:Y:S05]  /*0420*/  BSYNC B0 ;  /* 0x0000000000007941 */ /* 0x000fea0003800000 */
.L_x_2:
[----:B------:R-:W-:Y:S05]  /*0430*/  @P0 BRA `(.L_x_8) ;  /* 0x0000000000880947 */ /* 0x000fea0003800000 */
[----:B------:R-:W-:Y:S05]  /*0440*/  WARPSYNC.ALL ;  /* 0x0000000000007948 */ /* 0x000fea0003800000 */
[----:B------:R-:W-:Y:S01]  /*0450*/  NOP ;  /* 0x0000000000007918 */ /* 0x000fe20000000000 */
[----:B------:R-:W-:-:S13]  /*0460*/  ELECT P0, URZ, PT ;  /* 0x0000000000ff782f */ /* 0x000fda0003800000 */
[----:B------:R-:W-:Y:S05]  /*0470*/  @!P0 BRA `(.L_x_8) ;  /* 0x0000000000788947 */ /* 0x000fea0003800000 */
[----:B-1----:R-:W-:Y:S02]  /*0480*/  MOV R2, 0x60 ;  /* 0x0000006000027802 */ /* 0x002fe40000000f00 */
[----:B------:R-:W-:Y:S02]  /*0490*/  MOV R4, 0x58 ;  /* 0x0000005800047802 */ /* 0x000fe40000000f00 */
        /* <DEDUP_REMOVED lines=8> */
.L_x_9:
[----:B------:R-:W1:Y:S01]  /*0520*/  LDS R2, [R0] ;  /* 0x0000000000027984 */ /* 0x000e620000000800 */
[----:B------:R-:W-:Y:S01]  /*0530*/  IMAD.MOV.U32 R7, RZ, RZ, 0xf ;  /* 0x0000000fff077424 */ /* 0x000fe200078e00ff */
[----:B------:R-:W-:Y:S01]  /*0540*/  PRMT R5, R5, 0x654, R9 ;  /* 0x0000065405057816 */ /* 0x000fe20000000009 */
[----:B------:R-:W-:Y:S02]  /*0550*/  IMAD.MOV.U32 R13, RZ, RZ, 0x1 ;  /* 0x00000001ff0d7424 */ /* 0x000fe400078e00ff */
[C---:B01----:R-:W-:Y:S02]  /*0560*/  IMAD.SHL.U32 R3, R2.reuse, 0x20, RZ ;  /* 0x0000002002037824 */ /* 0x043fe400078e00ff */
[----:B------:R-:W-:Y:S01]  /*0570*/  VIADD R4, R2, 0x10 ;  /* 0x0000001002047836 */ /* 0x000fe20000000000 */
[----:B------:R-:W-:Y:S02]  /*0580*/  SHF.L.U32 R2, R7, R2, RZ ;  /* 0x0000000207027219 */ /* 0x000fe400000006ff */
[----:B------:R0:W-:Y:S02]  /*0590*/  STS [R0], R3 ;  /* 0x0000000300007388 */ /* 0x0001e40000000800 */
[----:B------:R-:W-:-:S02]  /*05a0*/  SHF.L.U32 R7, R13, R4, RZ ;  /* 0x000000040d077219 */ /* 0x000fc400000006ff */
[----:B------:R-:W-:Y:S02]  /*05b0*/  MOV R4, 0x50 ;  /* 0x0000005000047802 */ /* 0x000fe40000000f00 */
[----:B------:R-:W-:Y:S02]  /*05c0*/  LOP3.LUT R2, R7, R2, RZ, 0xfc, !PT ;  /* 0x0000000207027212 */ /* 0x000fe400078efcff */
[----:B------:R-:W-:-:S05]  /*05d0*/  LEA R11, R11, R4, 0x18 ;  /* 0x000000040b0b7211 */ /* 0x000fca00078ec0ff */
[----:B------:R0:W-:Y:S01]  /*05e0*/  ATOMS.OR RZ, [R11], R2 ;  /* 0x000000020bff738c */ /* 0x0001e20003000000 */
[----:B------:R0:W-:Y:S03]  /*05f0*/  SYNCS.ARRIVE.TRANS64.RED.A1T0 RZ, [R5+URZ], RZ ;  /* 0x000000ff05ff79a7 */ /* 0x0001e600081004ff */
[----:B------:R0:W-:Y:S01]  /*0600*/  ATOMS.XOR RZ, [R6], R13 ;  /* 0x0000000d06ff738c */ /* 0x0001e20003800000 */
[----:B------:R-:W-:Y:S05]  /*0610*/  BRA `(.L_x_8) ;  /* 0x0000000000107947 */ /* 0x000fea0003800000 */
.L_x_1:
[----:B------:R-:W-:Y:S01]  /*0620*/  IMAD.MOV.U32 R3, RZ, RZ, -0x1 ;  /* 0xffffffffff037424 */ /* 0x000fe200078e00ff */
[----:B------:R-:W-:-:S04]  /*0630*/  MOV R2, 0x660 ;  /* 0x0000066000027802 */ /* 0x000fc80000000f00 */
[----:B------:R0:W-:Y:S03]  /*0640*/  STS [R0], R3 ;  /* 0x0000000300007388 */ /* 0x0001e60000000800 */
[----:B0-----:R-:W-:Y:S05]  /*0650*/  CALL.REL.NOINC `($__internal_1_$__cuda_sm10x_tcgen05_guardrail_trap_phase_invalid_during_alloc) ;  /* 0x000000dc00d47944 */ /* 0x001fea0003c00000 */
.L_x_8:
[----:B------:R-:W-:Y:S05]  /*0660*/  WARPSYNC.ALL ;  /* 0x0000000000007948 */ /* 0x000fea0003800000 */
[----:B------:R-:W-:Y:S01]  /*0670*/  NOP ;  /* 0x0000000000007918 */ /* 0x000fe20000000000 */
.L_x_0:
[----:B------:R-:W2:Y:S08]  /*0680*/  LDC.64 R20, c[0x0][0x398] ;  /* 0x0000e600ff147b82 */ /* 0x000eb00000000a00 */
[----:B------:R-:W3:Y:S02]  /*0690*/  S2UR UR5, SR_CgaSize ;  /* 0x00000000000579c3 */ /* 0x000ee40000008a00 */
[----:B---3--:R-:W-:-:S12]  /*06a0*/  UIMAD UR5, UR5, -0xa0, URZ ;  /* 0xffffff60050578a4 */ /* 0x008fd8000f8e02ff */
[----:B------:R-:W3:Y:S01]  /*06b0*/  LDCU UR5, c[0x0][UR5+0x2b0] ;  /* 0x00005600050577ac */ /* 0x000ee20008000800 */
[----:B------:R-:W-:Y:S01]  /*06c0*/  SHF.R.U32.HI R166, RZ, 0x5, R169 ;  /* 0x00000005ffa67819 */ /* 0x000fe200000116a9 */
[----:B------:R-:W-:Y:S01]  /*06d0*/  UMOV UR10, 0x400 ;  /* 0x00000400000a7882 */ /* 0x000fe20000000000 */
[----:B------:R-:W4:Y:S01]  /*06e0*/  LDCU UR8, c[0x0][0x3a4] ;  /* 0x00007480ff0877ac */ /* 0x000f220008000800 */
[----:B------:R-:W5:Y:S01]  /*06f0*/  S2UR UR4, SR_CTAID.X ;  /* 0x00000000000479c3 */ /* 0x000f620000002500 */
[----:B------:R-:W0:Y:S07]  /*0700*/  LDCU.128 UR20, c[0x0][0x380] ;  /* 0x00007000ff1477ac */ /* 0x000e2e0008000c00 */
[----:B------:R-:W1:Y:S02]  /*0710*/  S2UR UR9, SR_CgaCtaId ;  /* 0x00000000000979c3 */ /* 0x000e640000008800 */
[----:B012---:R-:W-:Y:S01]  /*0720*/  VIADD R0, R21, 0x7f ;  /* 0x0000007f15007836 */ /* 0x007fe20000000000 */
[----:B------:R-:W-:-:S05]  /*0730*/  IABS R8, R20 ;  /* 0x0000001400087213 */ /* 0x000fca0000000000 */
[----:B------:R-:W0:Y:S01]  /*0740*/  LDC R88, c[0x0][0x3a0] ;  /* 0x0000e800ff587b82 */ /* 0x000e220000000800 */
[----:B------:R-:W-:Y:S02]  /*0750*/  IABS R77, R21 ;  /* 0x00000015004d7213 */ /* 0x000fe40000000000 */
[----:B------:R-:W-:Y:S02]  /*0760*/  SHF.R.S32.HI R3, RZ, 0x1f, R0 ;  /* 0x0000001fff037819 */ /* 0x000fe40000011400 */
[----:B-----5:R-:W-:Y:S02]  /*0770*/  I2FP.F32.U32 R5, UR4 ;  /* 0x0000000400057c45 */ /* 0x020fe40008201000 */
[----:B------:R-:W-:Y:S01]  /*0780*/  LEA.HI R3, R3, R0, RZ, 0x7 ;  /* 0x0000000003037211 */ /* 0x000fe200078f38ff */
[----:B------:R-:W1:Y:S02]  /*0790*/  LDC.64 R90, c[0x0][0x3a8] ;  /* 0x0000ea00ff5a7b82 */ /* 0x000e640000000a00 */
[----:B---3--:R-:W-:Y:S01]  /*07a0*/  FMUL R5, R5, UR5 ;  /* 0x0000000505057c20 */ /* 0x008fe20008400000 */
[----:B------:R-:W-:Y:S01]  /*07b0*/  SHF.R.S32.HI R3, RZ, 0x7, R3 ;  /* 0x00000007ff037819 */ /* 0x000fe20000011403 */
[----:B------:R-:W-:Y:S01]  /*07c0*/  UMOV UR5, 0x1 ;  /* 0x0000000100057882 */ /* 0x000fe20000000000 */
[----:B------:R-:W-:-:S02]  /*07d0*/  ULEA UR10, UR9, UR10, 0x18 ;  /* 0x0000000a090a7291 */ /* 0x000fc4000f8ec0ff */
[----:B------:R-:W-:Y:S01]  /*07e0*/  USHF.L.U32 UR4, UR9, 0x6, URZ ;  /* 0x0000000609047899 */ /* 0x000fe200080006ff */
[----:B------:R-:W-:Y:S01]  /*07f0*/  IMAD.SHL.U32 R4, R3, 0x8, RZ ;  /* 0x0000000803047824 */ /* 0x000fe200078e00ff */
[----:B------:R-:W-:Y:S04]  /*0800*/  F2I.U32.TRUNC.NTZ R5, R5 ;  /* 0x0000000500057305 */ /* 0x000fe8000020f000 */
[----:B------:R-:W-:-:S04]  /*0810*/  IABS R7, R4 ;  /* 0x0000000400077213 */ /* 0x000fc80000000000 */
[----:B------:R-:W2:Y:S08]  /*0820*/  I2F.RP R0, R7 ;  /* 0x0000000700007306 */ /* 0x000eb00000209400 */
[----:B--2---:R-:W2:Y:S02]  /*0830*/  MUFU.RCP R0, R0 ;  /* 0x0000000000007308 */ /* 0x004ea40000001000 */
[----:B--2---:R-:W-:Y:S01]  /*0840*/  VIADD R2, R0, 0xffffffe ;  /* 0x0ffffffe00027836 */ /* 0x004fe20000000000 */
[----:B------:R-:W-:-:S05]  /*0850*/  IABS R0, R5 ;  /* 0x0000000500007213 */ /* 0x000fca0000000000 */
[----:B------:R2:W3:Y:S02]  /*0860*/  F2I.FTZ.U32.TRUNC.NTZ R3, R2 ;  /* 0x0000000200037305 */ /* 0x0004e4000021f000 */
[----:B--2---:R-:W-:Y:S02]  /*0870*/  IMAD.MOV.U32 R2, RZ, RZ, RZ ;  /* 0x000000ffff027224 */ /* 0x004fe400078e00ff */
[----:B---3--:R-:W-:-:S04]  /*0880*/  IMAD.MOV R6, RZ, RZ, -R3 ;  /* 0x000000ffff067224 */ /* 0x008fc800078e0a03 */
[----:B------:R-:W-:Y:S01]  /*0890*/  IMAD R9, R6, R7, RZ ;  /* 0x0000000706097224 */ /* 0x000fe200078e02ff */
[----:B------:R-:W-:-:S03]  /*08a0*/  IABS R6, R4 ;  /* 0x0000000400067213 */ /* 0x000fc60000000000 */
[----:B------:R-:W-:Y:S01]  /*08b0*/  IMAD.HI.U32 R3, R3, R9, R2 ;  /* 0x0000000903037227 */ /* 0x000fe200078e0002 */
[----:B------:R-:W-:Y:S03]  /*08c0*/  BAR.SYNC.DEFER_BLOCKING 0x0 ;  /* 0x0000000000007b1d */ /* 0x000fe60000010000 */
[----:B------:R-:W-:Y:S02]  /*08d0*/  IMAD.MOV R2, RZ, RZ, -R6 ;  /* 0x000000ffff027224 */ /* 0x000fe400078e0a06 */
[----:B------:R-:W-:-:S04]  /*08e0*/  IMAD.HI.U32 R3, R3, R0, RZ ;  /* 0x0000000003037227 */ /* 0x000fc800078e00ff */
[----:B------:R-:W-:-:S05]  /*08f0*/  IMAD R0, R3, R2, R0 ;  /* 0x0000000203007224 */ /* 0x000fca00078e0200 */
[----:B------:R-:W-:Y:S01]  /*0900*/  ISETP.GT.U32.AND P1, PT, R7, R0, PT ;  /* 0x000000000700720c */ /* 0x000fe20003f24070 */
[----:B------:R-:W2:-:S12]  /*0910*/  LDS R9, [UR10] ;  /* 0x0000000aff097984 */ /* 0x000e980008000800 */
[----:B------:R-:W-:Y:S02]  /*0920*/  @!P1 IMAD.IADD R0, R0, 0x1, -R7 ;  /* 0x0000000100009824 */ /* 0x000fe400078e0a07 */
[----:B------:R-:W-:Y:S01]  /*0930*/  @!P1 VIADD R3, R3, 0x1 ;  /* 0x0000000103039836 */ /* 0x000fe20000000000 */
[----:B------:R-:W-:Y:S01]  /*0940*/  BAR.SYNC.DEFER_BLOCKING 0x0 ;  /* 0x0000000000007b1d */ /* 0x000fe20000010000 */
[----:B------:R-:W-:Y:S02]  /*0950*/  ISETP.NE.AND P1, PT, R4, RZ, PT ;  /* 0x000000ff0400720c */ /* 0x000fe40003f25270 */
[----:B------:R-:W-:Y:S02]  /*0960*/  ISETP.GE.U32.AND P0, PT, R0, R7, PT ;  /* 0x000000070000720c */ /* 0x000fe40003f06070 */
[----:B------:R-:W-:-:S04]  /*0970*/  LOP3.LUT R0, R5, R4, RZ, 0x3c, !PT ;  /* 0x0000000405007212 */ /* 0x000fc800078e3cff */
[----:B------:R-:W-:Y:S01]  /*0980*/  ISETP.GE.AND P2, PT, R0, RZ, PT ;  /* 0x000000ff0000720c */ /* 0x000fe20003f46270 */
[----:B------:R-:W-:-:S06]  /*0990*/  VIADD R0, R20, 0xff ;  /* 0x000000ff14007836 */ /* 0x000fcc0000000000 */
[----:B------:R-:W-:-:S04]  /*09a0*/  @P0 VIADD R3, R3, 0x1 ;  /* 0x0000000103030836 */ /* 0x000fc80000000000 */
[----:B------:R-:W-:Y:S01]  /*09b0*/  IMAD.MOV.U32 R2, RZ, RZ, R3 ;  /* 0x000000ffff027224 */ /* 0x000fe200078e0003 */
[----:B------:R-:W-:-:S03]  /*09c0*/  SHF.R.S32.HI R3, RZ, 0x1f, R0 ;  /* 0x0000001fff037819 */ /* 0x000fc60000011400 */
[----:B------:R-:W-:Y:S01]  /*09d0*/  @!P2 IMAD.MOV R2, RZ, RZ, -R2 ;  /* 0x000000ffff02a224 */ /* 0x000fe200078e0a02 */
[----:B------:R-:W-:Y:S02]  /*09e0*/  @!P1 LOP3.LUT R2, RZ, R4, RZ, 0x33, !PT ;  /* 0x00000004ff029212 */ /* 0x000fe400078e33ff */
[----:B------:R-:W-:-:S03]  /*09f0*/  LEA.HI R3, R3, R0, RZ, 0x8 ;  /* 0x0000000003037211 */ /* 0x000fc600078f40ff */
[----:B------:R-:W-:Y:S02]  /*0a00*/  IMAD.SHL.U32 R11, R2, 0x8, RZ ;  /* 0x00000008020b7824 */ /* 0x000fe400078e00ff */
[----:B------:R-:W-:Y:S01]  /*0a10*/  IMAD.MOV R2, RZ, RZ, -R2 ;  /* 0x000000ffff027224 */ /* 0x000fe200078e0a02 */
[----:B--2---:R-:W-:Y:S02]  /*0a20*/  R2UR UR24, R9 ;  /* 0x00000000091872ca */ /* 0x004fe400000e0000 */
[----:B------:R-:W-:Y:S01]  /*0a30*/  LEA.HI.SX32 R3, R3, -R11, 0x18 ;  /* 0x8000000b03037211 */ /* 0x000fe200078fc2ff */
[----:B------:R-:W-:Y:S02]  /*0a40*/  IMAD R16, R4, R2, R5 ;  /* 0x0000000204107224 */ /* 0x000fe400078e0205 */
[----:B------:R-:W-:Y:S01]  /*0a50*/  IMAD.MOV.U32 R2, RZ, RZ, RZ ;  /* 0x000000ffff027224 */ /* 0x000fe200078e00ff */
[----:B------:R-:W-:Y:S01]  /*0a60*/  VIMNMX R13, PT, PT, R3, 0x8, PT ;  /* 0x00000008030d7848 */ /* 0x000fe20003fe0100 */
[----:B------:R-:W2:Y:S03]  /*0a70*/  I2F.RP R4, R8 ;  /* 0x0000000800047306 */ /* 0x000ea60000209400 */
[----:B------:R-:W-:-:S05]  /*0a80*/  IABS R7, R13 ;  /* 0x0000000d00077213 */ /* 0x000fca0000000000 */
[----:B------:R-:W3:Y:S08]  /*0a90*/  I2F.RP R0, R7 ;  /* 0x0000000700007306 */ /* 0x000ef00000209400 */
[----:B--2---:R-:W-:Y:S08]  /*0aa0*/  MUFU.RCP R4, R4 ;  /* 0x0000000400047308 */ /* 0x004ff00000001000 */
[----:B---3--:R-:W2:Y:S02]  /*0ab0*/  MUFU.RCP R0, R0 ;  /* 0x0000000000007308 */ /* 0x008ea40000001000 */
[----:B--2---:R-:W-:Y:S01]  /*0ac0*/  VIADD R3, R0, 0xffffffe ;  /* 0x0ffffffe00037836 */ /* 0x004fe20000000000 */
[----:B------:R-:W-:-:S05]  /*0ad0*/  IABS R0, R16 ;  /* 0x0000001000007213 */ /* 0x000fca0000000000 */
[----:B------:R-:W2:Y:S02]  /*0ae0*/  F2I.FTZ.U32.TRUNC.NTZ R3, R3 ;  /* 0x0000000300037305 */ /* 0x000ea4000021f000 */
[----:B--2---:R-:W-:-:S04]  /*0af0*/  IMAD.MOV R6, RZ, RZ, -R3 ;  /* 0x000000ffff067224 */ /* 0x004fc800078e0a03 */
[----:B------:R-:W-:Y:S01]  /*0b00*/  IMAD R5, R6, R7, RZ ;  /* 0x0000000706057224 */ /* 0x000fe200078e02ff */
[----:B------:R-:W-:-:S03]  /*0b10*/  IABS R6, R13 ;  /* 0x0000000d00067213 */ /* 0x000fc60000000000 */
[----:B------:R-:W-:-:S04]  /*0b20*/  IMAD.HI.U32 R2, R3, R5, R2 ;  /* 0x0000000503027227 */ /* 0x000fc800078e0002 */
[----:B------:R-:W-:Y:S02]  /*0b30*/  IMAD.MOV.U32 R3, RZ, RZ, R0 ;  /* 0x000000ffff037224 */ /* 0x000fe400078e0000 */
[----:B------:R-:W-:Y:S02]  /*0b40*/  IMAD.MOV R0, RZ, RZ, -R6 ;  /* 0x000000ffff007224 */ /* 0x000fe400078e0a06 */
[----:B------:R-:W-:Y:S01]  /*0b50*/  IMAD.HI.U32 R2, R2, R3, RZ ;  /* 0x0000000302027227 */ /* 0x000fe200078e00ff */
[----:B------:R-:W2:Y:S03]  /*0b60*/  I2F.RP R6, R77 ;  /* 0x0000004d00067306 */ /* 0x000ea60000209400 */
[----:B------:R-:W-:Y:S02]  /*0b70*/  IMAD R0, R2, R0, R3 ;  /* 0x0000000002007224 */ /* 0x000fe400078e0203 */
[----:B------:R-:W-:-:S03]  /*0b80*/  VIADD R3, R4, 0xffffffe ;  /* 0x0ffffffe04037836 */ /* 0x000fc60000000000 */
[----:B------:R-:W-:-:S03]  /*0b90*/  ISETP.GT.U32.AND P1, PT, R7, R0, PT ;  /* 0x000000000700720c */ /* 0x000fc60003f24070 */
[----:B------:R-:W3:Y:S08]  /*0ba0*/  F2I.FTZ.U32.TRUNC.NTZ R3, R3 ;  /* 0x0000000300037305 */ /* 0x000ef0000021f000 */
[----:B--2---:R-:W2:Y:S02]  /*0bb0*/  MUFU.RCP R6, R6 ;  /* 0x0000000600067308 */ /* 0x004ea40000001000 */
[----:B------:R-:W-:-:S02]  /*0bc0*/  @!P1 IMAD.IADD R0, R0, 0x1, -R7 ;  /* 0x0000000100009824 */ /* 0x000fc400078e0a07 */
[----:B------:R-:W-:Y:S01]  /*0bd0*/  @!P1 VIADD R2, R2, 0x1 ;  /* 0x0000000102029836 */ /* 0x000fe20000000000 */
[----:B------:R-:W-:Y:S02]  /*0be0*/  ISETP.NE.AND P1, PT, R13, RZ, PT ;  /* 0x000000ff0d00720c */ /* 0x000fe40003f25270 */
[----:B------:R-:W-:Y:S01]  /*0bf0*/  ISETP.GE.U32.AND P0, PT, R0, R7, PT ;  /* 0x000000070000720c */ /* 0x000fe20003f06070 */
[----:B---3--:R-:W-:Y:S01]  /*0c00*/  IMAD.MOV R15, RZ, RZ, -R3 ;  /* 0x000000ffff0f7224 */ /* 0x008fe200078e0a03 */
[----:B------:R-:W-:Y:S02]  /*0c10*/  LOP3.LUT R0, R16, R13, RZ, 0x3c, !PT ;  /* 0x0000000d10007212 */ /* 0x000fe400078e3cff */
[----:B------:R-:W-:Y:S01]  /*0c20*/  LEA.HI R7, R169, UR4, RZ, 0x1a ;  /* 0x00000004a9077c11 */ /* 0x000fe2000f8fd0ff */
[----:B------:R-:W-:Y:S01]  /*0c30*/  IMAD R9, R15, R8, RZ ;  /* 0x000000080f097224 */ /* 0x000fe200078e02ff */
[----:B------:R-:W-:Y:S01]  /*0c40*/  ISETP.GE.AND P2, PT, R0, RZ, PT ;  /* 0x000000ff0000720c */ /* 0x000fe20003f46270 */
[----:B------:R-:W-:Y:S01]  /*0c50*/  IMAD.SHL.U32 R0, R166, 0x200000, RZ ;  /* 0x00200000a6007824 */ /* 0x000fe200078e00ff */
[----:B------:R-:W-:Y:S01]  /*0c60*/  USHF.L.U32 UR4, UR9, 0x7, URZ ;  /* 0x0000000709047899 */ /* 0x000fe200080006ff */
[----:B--2---:R-:W-:-:S03]  /*0c70*/  VIADD R5, R6, 0xffffffe ;  /* 0x0ffffffe06057836 */ /* 0x004fc60000000000 */
[----:B------:R-:W-:Y:S01]  /*0c80*/  LOP3.LUT R0, R0, 0x600000, RZ, 0xc0, !PT ;  /* 0x0060000000007812 */ /* 0x000fe200078ec0ff */
[----:B------:R-:W-:Y:S01]  /*0c90*/  @P0 VIADD R2, R2, 0x1 ;  /* 0x0000000102020836 */ /* 0x000fe20000000000 */
[----:B------:R-:W-:Y:S01]  /*0ca0*/  ULOP3.LUT UR4, UR4, 0x80, URZ, 0xc0, !UPT ;  /* 0x0000008004047892 */ /* 0x000fe2000f8ec0ff */
[----:B------:R-:W2:Y:S02]  /*0cb0*/  F2I.FTZ.U32.TRUNC.NTZ R5, R5 ;  /* 0x0000000500057305 */ /* 0x000ea4000021f000 */
[----:B------:R-:W-:Y:S01]  /*0cc0*/  IMAD.MOV.U32 R12, RZ, RZ, R2 ;  /* 0x000000ffff0c7224 */ /* 0x000fe200078e0002 */
[----:B------:R-:W-:Y:S01]  /*0cd0*/  R2UR UR11, R0 ;  /* 0x00000000000b72ca */ /* 0x000fe200000e0000 */
[----:B------:R-:W-:Y:S02]  /*0ce0*/  IMAD.MOV.U32 R2, RZ, RZ, RZ ;  /* 0x000000ffff027224 */ /* 0x000fe400078e00ff */
[----:B------:R-:W-:Y:S01]  /*0cf0*/  @!P2 IMAD.MOV R12, RZ, RZ, -R12 ;  /* 0x000000ffff0ca224 */ /* 0x000fe200078e0a0c */
[----:B------:R-:W-:Y:S01]  /*0d00*/  @!P1 LOP3.LUT R12, RZ, R13, RZ, 0x33, !PT ;  /* 0x0000000dff0c9212 */ /* 0x000fe200078e33ff */
[----:B------:R-:W-:Y:S01]  /*0d10*/  IMAD.HI.U32 R6, R3, R9, R2 ;  /* 0x0000000903067227 */ /* 0x000fe200078e0002 */
[----:B------:R-:W-:-:S03]  /*0d20*/  ISETP.NE.AND P2, PT, R20, RZ, PT ;  /* 0x000000ff1400720c */ /* 0x000fc60003f45270 */
[----:B------:R-:W-:Y:S02]  /*0d30*/  IMAD.SHL.U32 R0, R12, 0x80, RZ ;  /* 0x000000800c007824 */ /* 0x000fe400078e00ff */
[----:B------:R-:W-:Y:S02]  /*0d40*/  IMAD.MOV R2, RZ, RZ, -R12 ;  /* 0x000000ffff027224 */ /* 0x000fe400078e0a0c */
[----:B--2---:R-:W-:Y:S01]  /*0d50*/  IMAD.MOV R4, RZ, RZ, -R5 ;  /* 0x000000ffff047224 */ /* 0x004fe200078e0a05 */
[----:B------:R-:W-:Y:S01]  /*0d60*/  LOP3.LUT R80, R0, 0x41, R7, 0xf8, !PT ;  /* 0x0000004100507812 */ /* 0x000fe200078ef807 */
[----:B------:R-:W-:Y:S02]  /*0d70*/  IMAD R2, R13, R2, R16 ;  /* 0x000000020d027224 */ /* 0x000fe400078e0210 */
[----:B------:R-:W-:Y:S01]  /*0d80*/  IMAD R79, R4, R77, RZ ;  /* 0x0000004d044f7224 */ /* 0x000fe200078e02ff */
[----:B------:R-:W-:Y:S01]  /*0d90*/  LOP3.LUT R78, R80, 0x2, RZ, 0xfc, !PT ;  /* 0x00000002504e7812 */ /* 0x000fe200078efcff */
[----:B------:R-:W-:Y:S01]  /*0da0*/  IMAD.MOV.U32 R4, RZ, RZ, RZ ;  /* 0x000000ffff047224 */ /* 0x000fe200078e00ff */
[----:B------:R-:W-:-:S02]  /*0db0*/  IABS R10, R80 ;  /* 0x00000050000a7213 */ /* 0x000fc40000000000 */
[----:B------:R-:W-:Y:S01]  /*0dc0*/  IABS R3, R78 ;  /* 0x0000004e00037213 */ /* 0x000fe20000000000 */
[----:B------:R-:W-:Y:S01]  /*0dd0*/  IMAD.HI.U32 R79, R5, R79, R4 ;  /* 0x0000004f054f7227 */ /* 0x000fe200078e0004 */
[C---:B------:R-:W-:Y:S02]  /*0de0*/  LOP3.LUT R42, R80.reuse, 0x6, RZ, 0xfc, !PT ;  /* 0x00000006502a7812 */ /* 0x040fe400078efcff */
[C---:B------:R-:W-:Y:S01]  /*0df0*/  LOP3.LUT R44, R80.reuse, 0x8, RZ, 0xfc, !PT ;  /* 0x00000008502c7812 */ /* 0x040fe200078efcff */
[----:B------:R-:W-:Y:S01]  /*0e00*/  IMAD.MOV.U32 R12, RZ, RZ, R3 ;  /* 0x000000ffff0c7224 */ /* 0x000fe200078e0003 */
[----:B------:R-:W-:Y:S01]  /*0e10*/  IABS R14, R42 ;  /* 0x0000002a000e7213 */ /* 0x000fe20000000000 */
[C---:B------:R-:W-:Y:S01]  /*0e20*/  IMAD.HI.U32 R3, R79.reuse, R10, RZ ;  /* 0x0000000a4f037227 */ /* 0x040fe200078e00ff */
[----:B------:R-:W-:Y:S02]  /*0e30*/  IABS R52, R44 ;  /* 0x0000002c00347213 */ /* 0x000fe40000000000 */
[C---:B------:R-:W-:Y:S01]  /*0e40*/  LOP3.LUT R48, R80.reuse, 0xa, RZ, 0xfc, !PT ;  /* 0x0000000a50307812 */ /* 0x040fe200078efcff */
[----:B------:R-:W-:Y:S01]  /*0e50*/  IMAD.HI.U32 R7, R79, R14, RZ ;  /* 0x0000000e4f077227 */ /* 0x000fe200078e00ff */
[----:B------:R-:W-:-:S02]  /*0e60*/  LOP3.LUT R41, R80, 0x4, RZ, 0xfc, !PT ;  /* 0x0000000450297812 */ /* 0x000fc400078efcff */
[C---:B------:R-:W-:Y:S01]  /*0e70*/  LOP3.LUT R57, R80.reuse, 0x12, RZ, 0xfc, !PT ;  /* 0x0000001250397812 */ /* 0x040fe200078efcff */
[----:B------:R-:W-:Y:S01]  /*0e80*/  IMAD.MOV R43, RZ, RZ, -R3 ;  /* 0x000000ffff2b7224 */ /* 0x000fe200078e0a03 */
[----:B------:R-:W-:Y:S01]  /*0e90*/  IABS R46, R41 ;  /* 0x00000029002e7213 */ /* 0x000fe20000000000 */
[----:B------:R-:W-:Y:S01]  /*0ea0*/  IMAD.IADD R3, R11, 0x1, R2 ;  /* 0x000000010b037824 */ /* 0x000fe200078e0202 */
[C---:B------:R-:W-:Y:S01]  /*0eb0*/  LOP3.LUT R50, R80.reuse, 0xe, RZ, 0xfc, !PT ;  /* 0x0000000e50327812 */ /* 0x040fe200078efcff */
[----:B------:R-:W-:Y:S01]  /*0ec0*/  IMAD.MOV R7, RZ, RZ, -R7 ;  /* 0x000000ffff077224 */ /* 0x000fe200078e0a07 */
[----:B------:R-:W-:Y:S01]  /*0ed0*/  LOP3.LUT R49, R80, 0xc, RZ, 0xfc, !PT ;  /* 0x0000000c50317812 */ /* 0x000fe200078efcff */
[----:B------:R-:W-:Y:S01]  /*0ee0*/  IMAD R43, R77, R43, R10 ;  /* 0x0000002b4d2b7224 */ /* 0x000fe200078e020a */
[----:B------:R-:W-:Y:S01]  /*0ef0*/  IABS R10, R48 ;  /* 0x00000030000a7213 */ /* 0x000fe20000000000 */
[----:B------:R-:W-:Y:S01]  /*0f00*/  IMAD.HI.U32 R2, R79, R52, RZ ;  /* 0x000000344f027227 */ /* 0x000fe200078e00ff */
[----:B------:R-:W-:-:S02]  /*0f10*/  LEA R3, R3, UR4, 0x8 ;  /* 0x0000000403037c11 */ /* 0x000fc4000f8e40ff */
[----:B------:R-:W-:Y:S01]  /*0f20*/  IABS R54, R49 ;  /* 0x0000003100367213 */ /* 0x000fe20000000000 */
[----:B------:R-:W-:Y:S01]  /*0f30*/  IMAD R47, R77, R7, R14 ;  /* 0x000000074d2f7224 */ /* 0x000fe200078e020e */
[C---:B------:R-:W-:Y:S01]  /*0f40*/  LOP3.LUT R58, R80.reuse, 0x14, RZ, 0xfc, !PT ;  /* 0x00000014503a7812 */ /* 0x040fe200078efcff */
[----:B------:R-:W-:Y:S01]  /*0f50*/  IMAD.MOV R7, RZ, RZ, -R2 ;  /* 0x000000ffff077224 */ /* 0x000fe200078e0a02 */
[C---:B------:R-:W-:Y:S01]  /*0f60*/  LOP3.LUT R59, R80.reuse, 0x16, RZ, 0xfc, !PT ;  /* 0x00000016503b7812 */ /* 0x040fe200078efcff */
[C---:B------:R-:W-:Y:S01]  /*0f70*/  IMAD.HI.U32 R2, R79.reuse, R10, RZ ;  /* 0x0000000a4f027227 */ /* 0x040fe200078e00ff */
[----:B------:R-:W-:Y:S02]  /*0f80*/  IABS R62, R58 ;  /* 0x0000003a003e7213 */ /* 0x000fe40000000000 */
[C---:B------:R-:W-:Y:S01]  /*0f90*/  LOP3.LUT R65, R80.reuse, 0x1a, RZ, 0xfc, !PT ;  /* 0x0000001a50417812 */ /* 0x040fe200078efcff */
[----:B------:R-:W-:Y:S01]  /*0fa0*/  IMAD.MOV R2, RZ, RZ, -R2 ;  /* 0x000000ffff027224 */ /* 0x000fe200078e0a02 */
[C---:B------:R-:W-:Y:S01]  /*0fb0*/  LOP3.LUT R66, R80.reuse, 0x1c, RZ, 0xfc, !PT ;  /* 0x0000001c50427812 */ /* 0x040fe200078efcff */
[----:B------:R-:W-:Y:S01]  /*0fc0*/  IMAD.HI.U32 R4, R79, R12, RZ ;  /* 0x0000000c4f047227 */ /* 0x000fe200078e00ff */
[----:B------:R-:W-:-:S02]  /*0fd0*/  LOP3.LUT R51, R80, 0x10, RZ, 0xfc, !PT ;  /* 0x0000001050337812 */ /* 0x000fc400078efcff */
[----:B------:R-:W-:Y:S01]  /*0fe0*/  IABS R70, R65 ;  /* 0x0000004100467213 */ /* 0x000fe20000000000 */
[----:B------:R-:W-:Y:S01]  /*0ff0*/  IMAD R53, R77, R2, R10 ;  /* 0x000000024d357224 */ /* 0x000fe200078e020a */
[----:B------:R-:W-:Y:S01]  /*1000*/  LOP3.LUT R2, R169, 0x7f, RZ, 0xc0, !PT ;  /* 0x0000007fa9027812 */ /* 0x000fe200078ec0ff */
[----:B------:R-:W-:Y:S01]  /*1010*/  IMAD.MOV R4, RZ, RZ, -R4 ;  /* 0x000000ffff047224 */ /* 0x000fe200078e0a04 */
[----:B------:R-:W-:Y:S01]  /*1020*/  IABS R10, R57 ;  /* 0x00000039000a7213 */ /* 0x000fe20000000000 */
[C---:B------:R-:W-:Y:S01]  /*1030*/  IMAD.HI.U32 R5, R79.reuse, R46, RZ ;  /* 0x0000002e4f057227 */ /* 0x040fe200078e00ff */
[----:B------:R-:W-:Y:S02]  /*1040*/  LOP3.LUT R69, R80, 0x22, RZ, 0xfc, !PT ;  /* 0x0000002250457812 */ /* 0x000fe400078efcff */
[----:B------:R-:W-:Y:S01]  /*1050*/  IABS R56, R51 ;  /* 0x0000003300387213 */ /* 0x000fe20000000000 */
[----:B------:R-:W-:Y:S01]  /*1060*/  IMAD.IADD R232, R2, 0x1, R3 ;  /* 0x0000000102e87824 */ /* 0x000fe200078e0203 */
[----:B------:R-:W-:Y:S01]  /*1070*/  IABS R14, R69 ;  /* 0x00000045000e7213 */ /* 0x000fe20000000000 */
[----:B------:R-:W-:Y:S01]  /*1080*/  IMAD.HI.U32 R3, R79, R10, RZ ;  /* 0x0000000a4f037227 */ /* 0x000fe200078e00ff */
[----:B------:R-:W-:-:S02]  /*1090*/  LOP3.LUT R60, R80, 0x18, RZ, 0xfc, !PT ;  /* 0x00000018503c7812 */ /* 0x000fc400078efcff */
[----:B------:R-:W-:Y:S01]  /*10a0*/  IABS R9, R232 ;  /* 0x000000e800097213 */ /* 0x000fe20000000000 */
[C---:B------:R-:W-:Y:S01]  /*10b0*/  IMAD R45, R77.reuse, R4, R12 ;  /* 0x000000044d2d7224 */ /* 0x040fe200078e020c */
[----:B------:R-:W-:Y:S01]  /*10c0*/  IABS R12, R50 ;  /* 0x00000032000c7213 */ /* 0x000fe20000000000 */
[----:B------:R-:W-:Y:S01]  /*10d0*/  IMAD.MOV R5, RZ, RZ, -R5 ;  /* 0x000000ffff057224 */ /* 0x000fe200078e0a05 */
[----:B------:R-:W-:Y:S01]  /*10e0*/  LOP3.LUT R67, R80, 0x1e, RZ, 0xfc, !PT ;  /* 0x0000001e50437812 */ /* 0x000fe200078efcff */
[----:B------:R-:W-:Y:S01]  /*10f0*/  IMAD.HI.U32 R6, R6, R9, RZ ;  /* 0x0000000906067227 */ /* 0x000fe200078e00ff */
[----:B------:R-:W-:Y:S02]  /*1100*/  IABS R64, R60 ;  /* 0x0000003c00407213 */ /* 0x000fe40000000000 */
[----:B------:R-:W-:Y:S01]  /*1110*/  IABS R72, R67 ;  /* 0x0000004300487213 */ /* 0x000fe20000000000 */
[----:B------:R-:W-:Y:S01]  /*1120*/  IMAD.MOV R3, RZ, RZ, -R3 ;  /* 0x000000ffff037224 */ /* 0x000fe200078e0a03 */
[C---:B------:R-:W-:Y:S01]  /*1130*/  LOP3.LUT R74, R80.reuse, 0x24, RZ, 0xfc, !PT ;  /* 0x00000024504a7812 */ /* 0x040fe200078efcff */
[----:B------:R-:W-:Y:S01]  /*1140*/  IMAD.MOV R6, RZ, RZ, -R6 ;  /* 0x000000ffff067224 */ /* 0x000fe200078e0a06 */
[C---:B------:R-:W-:Y:S01]  /*1150*/  LOP3.LUT R68, R80.reuse, 0x20, RZ, 0xfc, !PT ;  /* 0x0000002050447812 */ /* 0x040fe200078efcff */
[----:B------:R-:W-:Y:S01]  /*1160*/  IMAD R46, R77, R5, R46 ;  /* 0x000000054d2e7224 */ /* 0x000fe200078e022e */
[C---:B------:R-:W-:Y:S01]  /*1170*/  LOP3.LUT R75, R80.reuse, 0x26, RZ, 0xfc, !PT ;  /* 0x00000026504b7812 */ /* 0x040fe200078efcff */
[----:B------:R-:W-:Y:S01]  /*1180*/  IMAD.HI.U32 R5, R79, R12, RZ ;  /* 0x0000000c4f057227 */ /* 0x000fe200078e00ff */
[----:B------:R-:W-:-:S02]  /*1190*/  LOP3.LUT R76, R80, 0x28, RZ, 0xfc, !PT ;  /* 0x00000028504c7812 */ /* 0x000fc400078efcff */
[----:B------:R-:W-:Y:S01]  /*11a0*/  IABS R24, R74 ;  /* 0x0000004a00187213 */ /* 0x000fe20000000000 */
[----:B------:R-:W-:Y:S01]  /*11b0*/  IMAD R61, R77, R3, R10 ;  /* 0x000000034d3d7224 */ /* 0x000fe200078e020a */
[----:B------:R-:W-:Y:S01]  /*11c0*/  IABS R10, R66 ;  /* 0x00000042000a7213 */ /* 0x000fe20000000000 */
[----:B------:R-:W-:Y:S01]  /*11d0*/  IMAD R3, R8, R6, R9 ;  /* 0x0000000608037224 */ /* 0x000fe200078e0209 */
[----:B------:R-:W-:Y:S01]  /*11e0*/  ISETP.GE.AND P5, PT, R232, RZ, PT ;  /* 0x000000ffe800720c */ /* 0x000fe20003fa6270 */
[----:B------:R-:W-:Y:S01]  /*11f0*/  IMAD.MOV R5, RZ, RZ, -R5 ;  /* 0x000000ffff057224 */ /* 0x000fe200078e0a05 */
[----:B------:R-:W-:Y:S01]  /*1200*/  IABS R18, R76 ;  /* 0x0000004c00127213 */ /* 0x000fe20000000000 */
[----:B------:R-:W-:Y:S01]  /*1210*/  IMAD.HI.U32 R4, R79, R54, RZ ;  /* 0x000000364f047227 */ /* 0x000fe200078e00ff */
[----:B------:R-:W-:Y:S02]  /*1220*/  ISETP.GT.U32.AND P0, PT, R8, R3, PT ;  /* 0x000000030800720c */ /* 0x000fe40003f04070 */
[----:B------:R-:W-:Y:S01]  /*1230*/  ISETP.NE.U32.AND P3, PT, R2, RZ, PT ;  /* 0x000000ff0200720c */ /* 0x000fe20003f65070 */
[----:B------:R-:W-:Y:S01]  /*1240*/  IMAD R55, R77, R5, R12 ;  /* 0x000000054d377224 */ /* 0x000fe200078e020c */
[----:B------:R-:W-:Y:S01]  /*1250*/  IABS R12, R59 ;  /* 0x0000003b000c7213 */ /* 0x000fe20000000000 */
[----:B------:R-:W-:-:S02]  /*1260*/  IMAD.MOV R4, RZ, RZ, -R4 ;  /* 0x000000ffff047224 */ /* 0x000fc400078e0a04 */
[C---:B------:R-:W-:Y:S02]  /*1270*/  IMAD R52, R77.reuse, R7, R52 ;  /* 0x000000074d347224 */ /* 0x040fe400078e0234 */
[----:B------:R-:W-:Y:S02]  /*1280*/  IMAD R54, R77, R4, R54 ;  /* 0x000000044d367224 */ /* 0x000fe400078e0236 */
[----:B------:R-:W-:-:S04]  /*1290*/  IMAD.HI.U32 R4, R79, R62, RZ ;  /* 0x0000003e4f047227 */ /* 0x000fc800078e00ff */
[----:B------:R-:W-:-:S04]  /*12a0*/  IMAD.HI.U32 R5, R79, R12, RZ ;  /* 0x0000000c4f057227 */ /* 0x000fc800078e00ff */
[----:B------:R-:W-:Y:S02]  /*12b0*/  IMAD.MOV R4, RZ, RZ, -R4 ;  /* 0x000000ffff047224 */ /* 0x000fe400078e0a04 */
[----:B------:R-:W-:Y:S02]  /*12c0*/  IMAD.MOV R5, RZ, RZ, -R5 ;  /* 0x000000ffff057224 */ /* 0x000fe400078e0a05 */
[----:B------:R-:W-:Y:S02]  /*12d0*/  @!P0 IMAD.IADD R3, R3, 0x1, -R8 ;  /* 0x0000000103038824 */ /* 0x000fe400078e0a08 */
[C---:B------:R-:W-:Y:S02]  /*12e0*/  IMAD R62, R77.reuse, R4, R62 ;  /* 0x000000044d3e7224 */ /* 0x040fe400078e023e */
[----:B------:R-:W-:Y:S01]  /*12f0*/  IMAD R63, R77, R5, R12 ;  /* 0x000000054d3f7224 */ /* 0x000fe200078e020c */
[----:B------:R-:W-:Y:S01]  /*1300*/  ISETP.GT.U32.AND P0, PT, R8, R3, PT ;  /* 0x000000030800720c */ /* 0x000fe20003f04070 */
[----:B------:R-:W-:Y:S01]  /*1310*/  IMAD.HI.U32 R4, R79, R70, RZ ;  /* 0x000000464f047227 */ /* 0x000fe200078e00ff */
[----:B------:R-:W-:-:S03]  /*1320*/  IABS R12, R68 ;  /* 0x00000044000c7213 */ /* 0x000fc60000000000 */
[----:B------:R-:W-:-:S04]  /*1330*/  IMAD.HI.U32 R5, R79, R10, RZ ;  /* 0x0000000a4f057227 */ /* 0x000fc800078e00ff */
[----:B------:R-:W-:-:S04]  /*1340*/  IMAD.HI.U32 R7, R79, R56, RZ ;  /* 0x000000384f077227 */ /* 0x000fc800078e00ff */
[----:B------:R-:W-:Y:S02]  /*1350*/  IMAD.MOV R9, RZ, RZ, -R4 ;  /* 0x000000ffff097224 */ /* 0x000fe400078e0a04 */
[----:B------:R-:W-:Y:S02]  /*1360*/  IMAD.MOV R5, RZ, RZ, -R5 ;  /* 0x000000ffff057224 */ /* 0x000fe400078e0a05 */
[----:B------:R-:W-:-:S04]  /*1370*/  IMAD.HI.U32 R4, R79, R14, RZ ;  /* 0x0000000e4f047227 */ /* 0x000fc800078e00ff */
[----:B------:R-:W-:Y:S02]  /*1380*/  IMAD.MOV R7, RZ, RZ, -R7 ;  /* 0x000000ffff077224 */ /* 0x000fe400078e0a07 */
[C---:B------:R-:W-:Y:S02]  /*1390*/  IMAD R71, R77.reuse, R5, R10 ;  /* 0x000000054d477224 */ /* 0x040fe400078e020a */
[----:B------:R-:W-:Y:S02]  /*13a0*/  IMAD.MOV R4, RZ, RZ, -R4 ;  /* 0x000000ffff047224 */ /* 0x000fe400078e0a04 */
[----:B0-----:R-:W-:Y:S02]  /*13b0*/  VIADD R5, R88, 0xffffffff ;  /* 0xffffffff58057836 */ /* 0x001fe40000000000 */
[----:B------:R-:W-:Y:S02]  /*13c0*/  IMAD R56, R77, R7, R56 ;  /* 0x000000074d387224 */ /* 0x000fe400078e0238 */
[----:B------:R-:W-:Y:S01]  /*13d0*/  IMAD.HI.U32 R7, R79, R64, RZ ;  /* 0x000000404f077227 */ /* 0x000fe200078e00ff */
[----:B------:R-:W-:-:S03]  /*13e0*/  ISETP.GE.U32.AND P1, PT, R5, 0x7fffffc0, PT ;  /* 0x7fffffc00500780c */ /* 0x000fc60003f26070 */
[----:B------:R-:W-:-:S04]  /*13f0*/  IMAD.HI.U32 R6, R79, R72, RZ ;  /* 0x000000484f067227 */ /* 0x000fc800078e00ff */
[----:B------:R-:W-:Y:S02]  /*1400*/  IMAD R19, R77, R4, R14 ;  /* 0x000000044d137224 */ /* 0x000fe400078e020e */
[C---:B------:R-:W-:Y:S02]  /*1410*/  VIADD R4, R88.reuse, 0xfffffffe ;  /* 0xfffffffe58047836 */ /* 0x040fe40000000000 */
[----:B------:R-:W-:Y:S01]  /*1420*/  @!P0 IMAD.IADD R3, R3, 0x1, -R8 ;  /* 0x0000000103038824 */ /* 0x000fe200078e0a08 */
[----:B------:R-:W-:Y:S01]  /*1430*/  IABS R8, R75 ;  /* 0x0000004b00087213 */ /* 0x000fe20000000000 */
[----:B------:R-:W-:Y:S01]  /*1440*/  VIADD R5, R88, 0xfffffffd ;  /* 0xfffffffd58057836 */ /* 0x000fe20000000000 */
[----:B------:R-:W-:Y:S01]  /*1450*/  ISETP.GE.U32.AND P0, PT, R4, 0x7fffffbf, PT ;  /* 0x7fffffbf0400780c */ /* 0x000fe20003f06070 */
[----:B------:R-:W-:Y:S02]  /*1460*/  IMAD.MOV R7, RZ, RZ, -R7 ;  /* 0x000000ffff077224 */ /* 0x000fe400078e0a07 */
[----:B------:R-:W-:Y:S01]  /*1470*/  IMAD.MOV R6, RZ, RZ, -R6 ;  /* 0x000000ffff067224 */ /* 0x000fe200078e0a06 */
[----:B------:R-:W-:Y:S01]  /*1480*/  ISETP.GE.U32.AND P4, PT, R5, 0x7fffffbe, PT ;  /* 0x7fffffbe0500780c */ /* 0x000fe20003f86070 */
[----:B------:R-:W-:-:S02]  /*1490*/  IMAD R64, R77, R7, R64 ;  /* 0x000000074d407224 */ /* 0x000fc400078e0240 */
[----:B------:R-:W-:Y:S02]  /*14a0*/  IMAD R72, R77, R6, R72 ;  /* 0x000000064d487224 */ /* 0x000fe400078e0248 */
[----:B------:R-:W-:-:S04]  /*14b0*/  IMAD.HI.U32 R4, R79, R24, RZ ;  /* 0x000000184f047227 */ /* 0x000fc800078e00ff */
[----:B------:R-:W-:-:S04]  /*14c0*/  IMAD.HI.U32 R7, R79, R12, RZ ;  /* 0x0000000c4f077227 */ /* 0x000fc800078e00ff */
[----:B------:R-:W-:-:S04]  /*14d0*/  IMAD.HI.U32 R5, R79, R8, RZ ;  /* 0x000000084f057227 */ /* 0x000fc800078e00ff */
[----:B------:R-:W-:-:S04]  /*14e0*/  IMAD.HI.U32 R6, R79, R18, RZ ;  /* 0x000000124f067227 */ /* 0x000fc800078e00ff */
[----:B------:R-:W-:Y:S02]  /*14f0*/  IMAD.MOV R4, RZ, RZ, -R4 ;  /* 0x000000ffff047224 */ /* 0x000fe400078e0a04 */
[----:B------:R-:W-:Y:S02]  /*1500*/  IMAD.MOV.U32 R93, RZ, RZ, R3 ;  /* 0x000000ffff5d7224 */ /* 0x000fe400078e0003 */
[----:B------:R-:W-:Y:S02]  /*1510*/  IMAD.MOV R7, RZ, RZ, -R7 ;  /* 0x000000ffff077224 */ /* 0x000fe400078e0a07 */
[----:B------:R-:W-:Y:S02]  /*1520*/  IMAD.MOV R5, RZ, RZ, -R5 ;  /* 0x000000ffff057224 */ /* 0x000fe400078e0a05 */
[----:B------:R-:W-:Y:S02]  /*1530*/  IMAD.MOV R6, RZ, RZ, -R6 ;  /* 0x000000ffff067224 */ /* 0x000fe400078e0a06 */
[----:B------:R-:W-:Y:S01]  /*1540*/  @!P5 IMAD.MOV R93, RZ, RZ, -R93 ;  /* 0x000000ffff5dd224 */ /* 0x000fe200078e0a5d */
[----:B------:R-:W-:Y:S01]  /*1550*/  @!P2 LOP3.LUT R93, RZ, R20, RZ, 0x33, !PT ;  /* 0x00000014ff5da212 */ /* 0x000fe200078e33ff */
[----:B------:R-:W-:-:S02]  /*1560*/  IMAD R24, R77, R4, R24 ;  /* 0x000000044d187224 */ /* 0x000fc400078e0218 */
[C---:B------:R-:W-:Y:S02]  /*1570*/  IMAD R70, R77.reuse, R9, R70 ;  /* 0x000000094d467224 */ /* 0x040fe400078e0246 */
[C---:B------:R-:W-:Y:S02]  /*1580*/  IMAD R73, R77.reuse, R7, R12 ;  /* 0x000000074d497224 */ /* 0x040fe400078e020c */
[C---:B------:R-:W-:Y:S02]  /*1590*/  IMAD R25, R77.reuse, R5, R8 ;  /* 0x000000054d197224 */ /* 0x040fe400078e0208 */
[----:B------:R-:W-:Y:S02]  /*15a0*/  IMAD R18, R77, R6, R18 ;  /* 0x000000064d127224 */ /* 0x000fe400078e0212 */
[----:B------:R-:W-:Y:S01]  /*15b0*/  VIADD R4, R88, 0xfffffffc ;  /* 0xfffffffc58047836 */ /* 0x000fe20000000000 */
[----:B-1--4-:R-:W-:Y:S06]  /*15c0*/  BRA.U UP0, `(.L_x_11) ;  /* 0x0000000100187547 */ /* 0x012fec000b800000 */
[----:B------:R-:W-:Y:S01]  /*15d0*/  ELECT P2, URZ, PT ;  /* 0x0000000000ff782f */ /* 0x000fe20003840000 */
[----:B------:R-:W-:Y:S01]  /*15e0*/  IMAD.MOV.U32 R3, RZ, RZ, 0x1 ;  /* 0x00000001ff037424 */ /* 0x000fe200078e00ff */
[----:B------:R-:W-:Y:S01]  /*15f0*/  UMOV UR4, 0x40 ;  /* 0x0000004000047882 */ /* 0x000fe20000000000 */
[----:B------:R-:W-:Y:S01]  /*1600*/  UVIRTCOUNT.DEALLOC.SMPOOL 0x80 ;  /* 0x000000800000784c */ /* 0x000fe20000000000 */
[----:B------:R-:W-:-:S09]  /*1610*/  ULEA UR4, UR9, UR4, 0x18 ;  /* 0x0000000409047291 */ /* 0x000fd2000f8ec0ff */
[----:B------:R0:W-:Y:S03]  /*1620*/  @P2 STS.U8 [UR4], R3 ;  /* 0x00000003ff002988 */ /* 0x0001e60008000004 */
.L_x_11:
[----:B------:R-:W-:Y:S01]  /*1630*/  UIADD3 UR11, UPT, UPT, UR24, UR11, URZ ;  /* 0x0000000b180b7290 */ /* 0x000fe2000fffe0ff */
[----:B------:R-:W-:Y:S01]  /*1640*/  IMAD R93, R93, UR8, RZ ;  /* 0x000000085d5d7c24 */ /* 0x000fe2000f8e02ff */
[----:B------:R-:W-:Y:S01]  /*1650*/  VOTEU.ALL UP1, P3 ;  /* 0x0000000000ff7886 */ /* 0x000fe20001820000 */
[----:B------:R-:W-:Y:S01]  /*1660*/  UIADD3 UR12, UPT, UPT, UR10, 0x6000, URZ ;  /* 0x000060000a0c7890 */ /* 0x000fe2000fffe0ff */
[----:B0-----:R-:W-:Y:S01]  /*1670*/  VIADD R3, R88, 0xfffffffb ;  /* 0xfffffffb58037836 */ /* 0x001fe20000000000 */
[----:B------:R-:W-:Y:S01]  /*1680*/  VOTEU.ALL UP2, P3 ;  /* 0x0000000000ff7886 */ /* 0x000fe20001840000 */
[----:B------:R-:W-:Y:S02]  /*1690*/  SHF.R.S32.HI R92, RZ, 0x1f, R93 ;  /* 0x0000001fff5c7819 */ /* 0x000fe4000001145d */
[----:B------:R-:W-:Y:S01]  /*16a0*/  PRMT R36, RZ, 0x7610, R36 ;  /* 0x00007610ff247816 */ /* 0x000fe20000000024 */
[----:B------:R-:W-:Y:S01]  /*16b0*/  STTM.x128 tmem[UR11], RZ ;  /* 0x000000ff000079ed */ /* 0x000fe200083c000b */
[----:B------:R-:W0:Y:S02]  /*16c0*/  FENCE.VIEW.ASYNC.T ;  /* 0x00000000000073c6 */ /* 0x000e240000000200 */
[----:B0-----:R-:W-:Y:S01]  /*16d0*/  BAR.SYNC.DEFER_BLOCKING 0x0 ;  /* 0x0000000000007b1d */ /* 0x001fe20000010000 */
[----:B------:R-:W-:-:S04]  /*16e0*/  @!UP1 UIADD3 UR6, UPT, UPT, -UR5, 0x100000, URZ ;  /* 0x0010000005069890 */ /* 0x000fc8000fffe1ff */
[----:B------:R-:W-:Y:S02]  /*16f0*/  @!UP1 USHF.L.U32 UR7, UR6, 0xb, URZ ;  /* 0x0000000b06079899 */ /* 0x000fe400080006ff */
[----:B------:R-:W-:Y:S01]  /*1700*/  @!UP1 USHF.L.U32 UR6, UR6, 0x1, URZ ;  /* 0x0000000106069899 */ /* 0x000fe200080006ff */
[----:B------:R-:W-:Y:S02]  /*1710*/  IADD3 R22, P6, PT, R93, UR20, RZ ;  /* 0x000000145d167c10 */ /* 0x000fe4000ffde0ff */
[----:B------:R-:W-:Y:S01]  /*1720*/  ISETP.GE.U32.AND P2, PT, R4, 0x7fffffbd, PT ;  /* 0x7fffffbd0400780c */ /* 0x000fe20003f46070 */
[C---:B------:R-:W-:Y:S01]  /*1730*/  IMAD.SHL.U32 R219, R90.reuse, 0x2, RZ ;  /* 0x000000025adb7824 */ /* 0x040fe200078e00ff */
[----:B------:R-:W-:Y:S02]  /*1740*/  ISETP.GE.U32.AND P5, PT, R3, 0x7fffffbc, PT ;  /* 0x7fffffbc0300780c */ /* 0x000fe40003fa6070 */
[----:B------:R-:W-:Y:S02]  /*1750*/  SHF.R.S32.HI R221, RZ, 0x1f, R90 ;  /* 0x0000001fffdd7819 */ /* 0x000fe4000001145a */
[----:B------:R-:W-:Y:S01]  /*1760*/  PRMT R27, RZ, 0x7610, R27 ;  /* 0x00007610ff1b7816 */ /* 0x000fe2000000001b */
[----:B------:R-:W-:Y:S01]  /*1770*/  IMAD R215, R90, 0x3, RZ ;  /* 0x000000035ad77824 */ /* 0x000fe200078e02ff */
[----:B------:R-:W-:-:S02]  /*1780*/  IADD3.X R23, PT, PT, R92, UR21, RZ, P6, !PT ;  /* 0x000000155c177c10 */ /* 0x000fc4000b7fe4ff */
[----:B------:R-:W-:Y:S01]  /*1790*/  PRMT R26, RZ, 0x7610, R26 ;  /* 0x00007610ff1a7816 */ /* 0x000fe2000000001a */
[----:B------:R-:W-:Y:S01]  /*17a0*/  IMAD.SHL.U32 R214, R90, 0x4, RZ ;  /* 0x000000045ad67824 */ /* 0x000fe200078e00ff */
[----:B------:R-:W-:Y:S02]  /*17b0*/  IADD3 R4, P6, PT, R22, R90, RZ ;  /* 0x0000005a16047210 */ /* 0x000fe40007fde0ff */
[----:B------:R-:W-:Y:S01]  /*17c0*/  PRMT R113, RZ, 0x7610, R113 ;  /* 0x00007610ff717816 */ /* 0x000fe20000000071 */
[----:B------:R-:W-:Y:S01]  /*17d0*/  IMAD R213, R90, 0x5, RZ ;  /* 0x000000055ad57824 */ /* 0x000fe200078e02ff */
[----:B------:R-:W-:Y:S02]  /*17e0*/  PRMT R134, RZ, 0x7610, R134 ;  /* 0x00007610ff867816 */ /* 0x000fe40000000086 */
[----:B------:R-:W-:Y:S01]  /*17f0*/  PRMT R129, RZ, 0x7610, R129 ;  /* 0x00007610ff817816 */ /* 0x000fe20000000081 */
[----:B------:R-:W0:Y:S02]  /*1800*/  FENCE.VIEW.ASYNC.S ;  /* 0x00000000000073c6 */ /* 0x000e240000000000 */
[----:B0-----:R0:W1:Y:S02]  /*1810*/  @!UP2 SYNCS.EXCH.64 URZ, [UR12], UR6 ;  /* 0x000000060cffa5b2 */ /* 0x0010640008000100 */
[----:B-1----:R-:W-:Y:S01]  /*1820*/  BAR.SYNC.DEFER_BLOCKING 0x0 ;  /* 0x0000000000007b1d */ /* 0x002fe20000010000 */
[----:B------:R-:W-:Y:S01]  /*1830*/  VIADD R3, R88, 0xfffffffa ;  /* 0xfffffffa58037836 */ /* 0x000fe20000000000 */
[----:B------:R-:W-:Y:S01]  /*1840*/  SHF.R.S32.HI R8, RZ, 0x1f, R219 ;  /* 0x0000001fff087819 */ /* 0x000fe200000114db */
[----:B------:R-:W-:Y:S01]  /*1850*/  IMAD.X R5, R221, 0x1, R23, P6 ;  /* 0x00000001dd057824 */ /* 0x000fe200030e0617 */
[----:B------:R-:W-:Y:S01]  /*1860*/  IADD3 R6, P6, PT, R219, R22, RZ ;  /* 0x00000016db067210 */ /* 0x000fe20007fde0ff */
[----:B------:R-:W-:-:S02]  /*1870*/  IMAD R209, R90, 0x6, RZ ;  /* 0x000000065ad17824 */ /* 0x000fc400078e02ff */
[C---:B------:R-:W-:Y:S02]  /*1880*/  VIADD R15, R88.reuse, 0xffffffc6 ;  /* 0xffffffc6580f7836 */ /* 0x040fe40000000000 */
[C---:B------:R-:W-:Y:S02]  /*1890*/  VIADD R14, R88.reuse, 0xffffffc7 ;  /* 0xffffffc7580e7836 */ /* 0x040fe40000000000 */
[C---:B------:R-:W-:Y:S02]  /*18a0*/  VIADD R20, R88.reuse, 0xffffffc2 ;  /* 0xffffffc258147836 */ /* 0x040fe40000000000 */
[C---:B------:R-:W-:Y:S02]  /*18b0*/  VIADD R29, R88.reuse, 0xffffffdc ;  /* 0xffffffdc581d7836 */ /* 0x040fe40000000000 */
[C---:B------:R-:W-:Y:S02]  /*18c0*/  VIADD R30, R88.reuse, 0xffffffde ;  /* 0xffffffde581e7836 */ /* 0x040fe40000000000 */
[----:B------:R-:W-:-:S02]  /*18d0*/  VIADD R33, R88, 0xffffffd8 ;  /* 0xffffffd858217836 */ /* 0x000fc40000000000 */
[C---:B------:R-:W-:Y:S02]  /*18e0*/  VIADD R34, R88.reuse, 0xffffffda ;  /* 0xffffffda58227836 */ /* 0x040fe40000000000 */
[C---:B------:R-:W-:Y:S02]  /*18f0*/  VIADD R37, R88.reuse, 0xffffffd4 ;  /* 0xffffffd458257836 */ /* 0x040fe40000000000 */
[C---:B------:R-:W-:Y:S01]  /*1900*/  VIADD R40, R88.reuse, 0xffffffd6 ;  /* 0xffffffd658287836 */ /* 0x040fe20000000000 */
[----:B------:R-:W2:Y:S01]  /*1910*/  @!P1 LDG.E.U8 R36, desc[UR18][R22.64] ;  /* 0x0000001216249981 */ /* 0x000ea2000c1e1100 */
[----:B------:R-:W-:Y:S01]  /*1920*/  ISETP.GE.U32.AND P1, PT, R3, 0x7fffffbb, PT ;  /* 0x7fffffbb0300780c */ /* 0x000fe20003f26070 */
[C---:B------:R-:W-:Y:S02]  /*1930*/  VIADD R3, R88.reuse, 0xfffffff9 ;  /* 0xfffffff958037836 */ /* 0x040fe40000000000 */
[----:B------:R-:W-:Y:S01]  /*1940*/  VIADD R81, R88, 0xffffffd0 ;  /* 0xffffffd058517836 */ /* 0x000fe20000000000 */
[----:B------:R1:W3:Y:S01]  /*1950*/  @!P0 LDG.E.U8 R27, desc[UR18][R4.64] ;  /* 0x00000012041b8981 */ /* 0x0002e2000c1e1100 */
[----:B------:R-:W-:Y:S01]  /*1960*/  IMAD.X R7, R8, 0x1, R23, P6 ;  /* 0x0000000108077824 */ /* 0x000fe200030e0617 */
[----:B------:R-:W-:Y:S01]  /*1970*/  ISETP.GE.U32.AND P0, PT, R3, 0x7fffffba, PT ;  /* 0x7fffffba0300780c */ /* 0x000fe20003f06070 */
[C---:B------:R-:W-:Y:S01]  /*1980*/  VIADD R3, R88.reuse, 0xfffffff8 ;  /* 0xfffffff858037836 */ /* 0x040fe20000000000 */
[----:B------:R-:W-:Y:S01]  /*1990*/  IADD3 R8, P6, PT, R215, R22, RZ ;  /* 0x00000016d7087210 */ /* 0x000fe20007fde0ff */
[C---:B------:R-:W-:Y:S01]  /*19a0*/  VIADD R84, R88.reuse, 0xffffffd2 ;  /* 0xffffffd258547836 */ /* 0x040fe20000000000 */
[----:B------:R4:W5:Y:S01]  /*19b0*/  @!P4 LDG.E.U8 R26, desc[UR18][R6.64] ;  /* 0x00000012061ac981 */ /* 0x000962000c1e1100 */
[C---:B------:R-:W-:Y:S01]  /*19c0*/  VIADD R95, R88.reuse, 0xffffffd3 ;  /* 0xffffffd3585f7836 */ /* 0x040fe20000000000 */
[----:B------:R-:W-:Y:S01]  /*19d0*/  ISETP.GE.U32.AND P4, PT, R3, 0x7fffffb9, PT ;  /* 0x7fffffb90300780c */ /* 0x000fe20003f86070 */
[----:B------:R-:W-:Y:S01]  /*19e0*/  VIADD R3, R88, 0xfffffff7 ;  /* 0xfffffff758037836 */ /* 0x000fe20000000000 */
[----:B-1----:R-:W-:-:S02]  /*19f0*/  SHF.R.S32.HI R4, RZ, 0x1f, R215 ;  /* 0x0000001fff047819 */ /* 0x002fc400000114d7 */
[----:B------:R-:W-:Y:S01]  /*1a00*/  PRMT R116, RZ, 0x7610, R116 ;  /* 0x00007610ff747816 */ /* 0x000fe20000000074 */
[----:B------:R-:W-:Y:S01]  /*1a10*/  IMAD R208, R90, 0x7, RZ ;  /* 0x000000075ad07824 */ /* 0x000fe200078e02ff */
[----:B------:R-:W-:Y:S01]  /*1a20*/  SHF.R.S32.HI R5, RZ, 0x1f, R214 ;  /* 0x0000001fff057819 */ /* 0x000fe200000114d6 */
[----:B------:R-:W-:Y:S01]  /*1a30*/  IMAD.X R9, R4, 0x1, R23, P6 ;  /* 0x0000000104097824 */ /* 0x000fe200030e0617 */
[-C--:B------:R-:W-:Y:S01]  /*1a40*/  IADD3 R10, P6, PT, R214, R22.reuse, RZ ;  /* 0x00000016d60a7210 */ /* 0x080fe20007fde0ff */
[C---:B------:R-:W-:Y:S01]  /*1a50*/  IMAD.SHL.U32 R207, R90.reuse, 0x8, RZ ;  /* 0x000000085acf7824 */ /* 0x040fe200078e00ff */
[----:B------:R-:W-:Y:S01]  /*1a60*/  SHF.R.S32.HI R4, RZ, 0x1f, R213 ;  /* 0x0000001fff047819 */ /* 0x000fe200000114d5 */
[----:B------:R-:W-:Y:S01]  /*1a70*/  IMAD R175, R90, 0x18, RZ ;  /* 0x000000185aaf7824 */ /* 0x000fe200078e02ff */
[----:B------:R1:W2:Y:S01]  /*1a80*/  @!P2 LDG.E.U8 R113, desc[UR18][R8.64] ;  /* 0x000000120871a981 */ /* 0x0002a2000c1e1100 */
[----:B------:R-:W-:Y:S01]  /*1a90*/  ISETP.GE.U32.AND P2, PT, R3, 0x7fffffb8, PT ;  /* 0x7fffffb80300780c */ /* 0x000fe20003f46070 */
[----:B------:R-:W-:Y:S01]  /*1aa0*/  IMAD.X R11, R5, 0x1, R23, P6 ;  /* 0x00000001050b7824 */ /* 0x000fe200030e0617 */
[----:B----4-:R-:W-:Y:S01]  /*1ab0*/  IADD3 R6, P6, PT, R213, R22, RZ ;  /* 0x00000016d5067210 */ /* 0x010fe20007fde0ff */
[----:B------:R-:W-:-:S02]  /*1ac0*/  VIADD R3, R88, 0xffffffec ;  /* 0xffffffec58037836 */ /* 0x000fc40000000000 */
[----:B------:R-:W-:Y:S01]  /*1ad0*/  IMAD R203, R90, 0x9, RZ ;  /* 0x000000095acb7824 */ /* 0x000fe200078e02ff */
[----:B------:R-:W4:Y:S01]  /*1ae0*/  @!P5 LDG.E.U8 R134, desc[UR18][R10.64] ;  /* 0x000000120a86d981 */ /* 0x000f22000c1e1100 */
[----:B------:R-:W-:Y:S01]  /*1af0*/  IMAD.X R7, R4, 0x1, R23, P6 ;  /* 0x0000000104077824 */ /* 0x000fe200030e0617 */
[----:B------:R-:W-:Y:S01]  /*1b00*/  ISETP.GE.U32.AND P5, PT, R3, 0x7fffffad, PT ;  /* 0x7fffffad0300780c */ /* 0x000fe20003fa6070 */
[----:B------:R-:W-:Y:S01]  /*1b10*/  VIADD R3, R88, 0xffffffed ;  /* 0xffffffed58037836 */ /* 0x000fe20000000000 */
[----:B------:R-:W-:Y:S01]  /*1b20*/  SHF.R.S32.HI R12, RZ, 0x1f, R209 ;  /* 0x0000001fff0c7819 */ /* 0x000fe200000114d1 */
[----:B------:R-:W-:Y:S01]  /*1b30*/  IMAD R202, R90, 0xa, RZ ;  /* 0x0000000a5aca7824 */ /* 0x000fe200078e02ff */
[----:B------:R0:W2:Y:S01]  /*1b40*/  @!P1 LDG.E.U8 R129, desc[UR18][R6.64] ;  /* 0x0000001206819981 */ /* 0x0000a2000c1e1100 */
[----:B------:R-:W-:Y:S01]  /*1b50*/  IADD3 R4, P6, PT, R209, R22, RZ ;  /* 0x00000016d1047210 */ /* 0x000fe20007fde0ff */
[C---:B-1----:R-:W-:Y:S01]  /*1b60*/  VIADD R9, R88.reuse, 0xffffffee ;  /* 0xffffffee58097836 */ /* 0x042fe20000000000 */
[----:B------:R-:W-:Y:S01]  /*1b70*/  ISETP.GE.U32.AND P1, PT, R3, 0x7fffffae, PT ;  /* 0x7fffffae0300780c */ /* 0x000fe20003f26070 */
[----:B------:R-:W-:-:S02]  /*1b80*/  VIADD R3, R88, 0xffffffe8 ;  /* 0xffffffe858037836 */ /* 0x000fc40000000000 */
[C---:B------:R-:W-:Y:S02]  /*1b90*/  IMAD R201, R90.reuse, 0xb, RZ ;  /* 0x0000000b5ac97824 */ /* 0x040fe400078e02ff */
[C---:B------:R-:W-:Y:S02]  /*1ba0*/  IMAD.SHL.U32 R159, R90.reuse, 0x20, RZ ;  /* 0x000000205a9f7824 */ /* 0x040fe400078e00ff */
[----:B------:R-:W-:Y:S01]  /*1bb0*/  IMAD R197, R90, 0xc, RZ ;  /* 0x0000000c5ac57824 */ /* 0x000fe200078e02ff */
[----:B------:R-:W-:Y:S01]  /*1bc0*/  PRMT R115, RZ, 0x7610, R115 ;  /* 0x00007610ff737816 */ /* 0x000fe20000000073 */
[----:B------:R-:W-:Y:S01]  /*1bd0*/  VIADD R8, R88, 0xffffffef ;  /* 0xffffffef58087836 */ /* 0x000fe20000000000 */
[----:B------:R-:W-:Y:S01]  /*1be0*/  SEL R85, RZ, 0x1fffe, P1 ;  /* 0x0001fffeff557807 */ /* 0x000fe20000800000 */
[----:B------:R-:W-:Y:S01]  /*1bf0*/  IMAD.X R5, R12, 0x1, R23, P6 ;  /* 0x000000010c057824 */ /* 0x000fe200030e0617 */
[----:B------:R-:W-:Y:S01]  /*1c00*/  ISETP.GE.U32.AND P6, PT, R9, 0x7fffffaf, PT ;  /* 0x7fffffaf0900780c */ /* 0x000fe20003fc6070 */
[C---:B0-----:R-:W-:Y:S01]  /*1c10*/  VIADD R6, R88.reuse, 0xffffffe9 ;  /* 0xffffffe958067836 */ /* 0x041fe20000000000 */
[----:B------:R-:W-:Y:S01]  /*1c20*/  ISETP.GE.U32.AND P1, PT, R3, 0x7fffffa9, PT ;  /* 0x7fffffa90300780c */ /* 0x000fe20003f26070 */
[C---:B------:R-:W-:Y:S01]  /*1c30*/  VIADD R3, R88.reuse, 0xffffffeb ;  /* 0xffffffeb58037836 */ /* 0x040fe20000000000 */
[----:B------:R-:W-:Y:S01]  /*1c40*/  SEL R28, RZ, 0x1, P5 ;  /* 0x00000001ff1c7807 */ /* 0x000fe20002800000 */
[----:B------:R-:W-:Y:S01]  /*1c50*/  VIADD R7, R88, 0xffffffea ;  /* 0xffffffea58077836 */ /* 0x000fe20000000000 */
[----:B------:R-:W-:Y:S01]  /*1c60*/  ISETP.GE.U32.AND P5, PT, R8, 0x7fffffb0, PT ;  /* 0x7fffffb00800780c */ /* 0x000fe20003fa6070 */
[C---:B------:R-:W-:Y:S01]  /*1c70*/  VIADD R10, R88.reuse, 0xffffffca ;  /* 0xffffffca580a7836 */ /* 0x040fe20000000000 */
[----:B------:R-:W-:Y:S01]  /*1c80*/  SEL R89, RZ, 0x4, P6 ;  /* 0x00000004ff597807 */ /* 0x000fe20003000000 */
[----:B------:R-:W-:Y:S01]  /*1c90*/  VIADD R11, R88, 0xffffffc4 ;  /* 0xffffffc4580b7836 */ /* 0x000fe20000000000 */
[----:B------:R-:W-:Y:S01]  /*1ca0*/  ISETP.GE.U32.AND P6, PT, R6, 0x7fffffaa, PT ;  /* 0x7fffffaa0600780c */ /* 0x000fe20003fc6070 */
[----:B------:R-:W-:Y:S01]  /*1cb0*/  VIADD R6, R88, 0xffffffe4 ;  /* 0xffffffe458067836 */ /* 0x000fe20000000000 */
[----:B------:R-:W-:Y:S01]  /*1cc0*/  SEL R98, RZ, 0x1, P1 ;  /* 0x00000001ff627807 */ /* 0x000fe20000800000 */
[----:B------:R0:W2:Y:S01]  /*1cd0*/  @!P0 LDG.E.U8 R116, desc[UR18][R4.64] ;  /* 0x0000001204748981 */ /* 0x0000a2000c1e1100 */
[----:B------:R-:W-:Y:S01]  /*1ce0*/  SEL R94, RZ, 0x7fff8, P5 ;  /* 0x0007fff8ff5e7807 */ /* 0x000fe20002800000 */
[----:B------:R-:W-:Y:S01]  /*1cf0*/  IMAD R143, R90, 0x28, RZ ;  /* 0x000000285a8f7824 */ /* 0x000fe200078e02ff */
[----:B------:R-:W-:Y:S01]  /*1d00*/  ISETP.GE.U32.AND P1, PT, R3, 0x7fffffac, PT ;  /* 0x7fffffac0300780c */ /* 0x000fe20003f26070 */
[----:B------:R-:W-:Y:S01]  /*1d10*/  VIADD R3, R88, 0xffffffe5 ;  /* 0xffffffe558037836 */ /* 0x000fe20000000000 */
[----:B------:R-:W-:-:S02]  /*1d20*/  ISETP.GE.U32.AND P5, PT, R7, 0x7fffffab, PT ;  /* 0x7fffffab0700780c */ /* 0x000fc40003fa6070 */
[----:B------:R-:W-:Y:S01]  /*1d30*/  PRMT R141, RZ, 0x7610, R141 ;  /* 0x00007610ff8d7816 */ /* 0x000fe2000000008d */
[C---:B------:R-:W-:Y:S01]  /*1d40*/  IMAD R196, R90.reuse, 0xd, RZ ;  /* 0x0000000d5ac47824 */ /* 0x040fe200078e02ff */
[----:B------:R-:W-:Y:S02]  /*1d50*/  SEL R99, RZ, 0x1fffe, P6 ;  /* 0x0001fffeff637807 */ /* 0x000fe40003000000 */
[----:B------:R-:W-:Y:S01]  /*1d60*/  PRMT R128, RZ, 0x7610, R128 ;  /* 0x00007610ff807816 */ /* 0x000fe20000000080 */
[----:B------:R-:W-:Y:S01]  /*1d70*/  IMAD R195, R90, 0xe, RZ ;  /* 0x0000000e5ac37824 */ /* 0x000fe200078e02ff */
[----:B------:R-:W-:Y:S01]  /*1d80*/  ISETP.GE.U32.AND P6, PT, R6, 0x7fffffa5, PT ;  /* 0x7fffffa50600780c */ /* 0x000fe20003fc6070 */
[C---:B------:R-:W-:Y:S01]  /*1d90*/  VIADD R6, R88.reuse, 0xffffffe7 ;  /* 0xffffffe758067836 */ /* 0x040fe20000000000 */
[----:B------:R-:W-:Y:S01]  /*1da0*/  SEL R96, RZ, 0x4, P5 ;  /* 0x00000004ff607807 */ /* 0x000fe20002800000 */
[C---:B------:R-:W-:Y:S01]  /*1db0*/  VIADD R7, R88.reuse, 0xffffffe6 ;  /* 0xffffffe658077836 */ /* 0x040fe20000000000 */
[----:B------:R-:W-:Y:S01]  /*1dc0*/  ISETP.GE.U32.AND P5, PT, R3, 0x7fffffa6, PT ;  /* 0x7fffffa60300780c */ /* 0x000fe20003fa6070 */
[----:B------:R-:W-:Y:S01]  /*1dd0*/  VIADD R3, R88, 0xffffffe1 ;  /* 0xffffffe158037836 */ /* 0x000fe20000000000 */
[----:B------:R-:W-:-:S02]  /*1de0*/  SEL R102, RZ, 0x1, P6 ;  /* 0x00000001ff667807 */ /* 0x000fc40003000000 */
[----:B------:R-:W-:Y:S01]  /*1df0*/  PRMT R114, RZ, 0x7610, R114 ;  /* 0x00007610ff727816 */ /* 0x000fe20000000072 */
[C---:B------:R-:W-:Y:S01]  /*1e00*/  IMAD R191, R90.reuse, 0xf, RZ ;  /* 0x0000000f5abf7824 */ /* 0x040fe200078e02ff */
[----:B------:R-:W-:Y:S01]  /*1e10*/  SEL R97, RZ, 0x7fff8, P1 ;  /* 0x0007fff8ff617807 */ /* 0x000fe20000800000 */
[----:B------:R-:W-:Y:S01]  /*1e20*/  IMAD R188, R90, 0x11, RZ ;  /* 0x000000115abc7824 */ /* 0x000fe200078e02ff */
[----:B------:R-:W-:Y:S01]  /*1e30*/  ISETP.GE.U32.AND P6, PT, R6, 0x7fffffa8, PT ;  /* 0x7fffffa80600780c */ /* 0x000fe20003fc6070 */
[----:B------:R-:W-:Y:S01]  /*1e40*/  VIADD R6, R88, 0xffffffe0 ;  /* 0xffffffe058067836 */ /* 0x000fe20000000000 */
[----:B------:R-:W-:Y:S01]  /*1e50*/  SEL R103, RZ, 0x1fffe, P5 ;  /* 0x0001fffeff677807 */ /* 0x000fe20002800000 */
[----:B------:R-:W-:Y:S01]  /*1e60*/  IMAD R187, R90, 0x12, RZ ;  /* 0x000000125abb7824 */ /* 0x000fe200078e02ff */
[----:B------:R-:W-:Y:S01]  /*1e70*/  ISETP.GE.U32.AND P1, PT, R7, 0x7fffffa7, PT ;  /* 0x7fffffa70700780c */ /* 0x000fe20003f26070 */
[C---:B------:R-:W-:Y:S01]  /*1e80*/  VIADD R7, R88.reuse, 0xffffffe2 ;  /* 0xffffffe258077836 */ /* 0x040fe20000000000 */
[----:B------:R-:W-:Y:S01]  /*1e90*/  ISETP.GE.U32.AND P5, PT, R3, 0x7fffffa2, PT ;  /* 0x7fffffa20300780c */ /* 0x000fe20003fa6070 */
[----:B------:R-:W-:Y:S01]  /*1ea0*/  VIADD R3, R88, 0xffffffe3 ;  /* 0xffffffe358037836 */ /* 0x000fe20000000000 */
[----:B------:R-:W-:Y:S01]  /*1eb0*/  SEL R100, RZ, 0x4, P1 ;  /* 0x00000004ff647807 */ /* 0x000fe20000800000 */
[----:B------:R-:W-:Y:S01]  /*1ec0*/  IMAD.SHL.U32 R189, R90, 0x10, RZ ;  /* 0x000000105abd7824 */ /* 0x000fe200078e00ff */
[----:B------:R-:W-:Y:S01]  /*1ed0*/  ISETP.GE.U32.AND P1, PT, R6, 0x7fffffa1, PT ;  /* 0x7fffffa10600780c */ /* 0x000fe20003f26070 */
[----:B------:R-:W-:Y:S01]  /*1ee0*/  VIADD R6, R88, 0xffffffcc ;  /* 0xffffffcc58067836 */ /* 0x000fe20000000000 */
[----:B------:R-:W-:Y:S01]  /*1ef0*/  SEL R101, RZ, 0x7fff8, P6 ;  /* 0x0007fff8ff657807 */ /* 0x000fe20003000000 */
[C---:B------:R-:W-:Y:S01]  /*1f00*/  IMAD R184, R90.reuse, 0x13, RZ ;  /* 0x000000135ab87824 */ /* 0x040fe200078e02ff */
[----:B------:R-:W-:Y:S01]  /*1f10*/  SEL R107, RZ, 0x1fffe, P5 ;  /* 0x0001fffeff6b7807 */ /* 0x000fe20002800000 */
[----:B------:R-:W-:Y:S01]  /*1f20*/  IMAD R183, R90, 0x14, RZ ;  /* 0x000000145ab77824 */ /* 0x000fe200078e02ff */
[----:B------:R-:W-:-:S02]  /*1f30*/  ISETP.GE.U32.AND P6, PT, R7, 0x7fffffa3, PT ;  /* 0x7fffffa30700780c */ /* 0x000fc40003fc6070 */
[----:B------:R-:W-:Y:S02]  /*1f40*/  PRMT R118, RZ, 0x7610, R118 ;  /* 0x00007610ff767816 */ /* 0x000fe40000000076 */
[----:B------:R-:W-:Y:S01]  /*1f50*/  PRMT R145, RZ, 0x7610, R145 ;  /* 0x00007610ff917816 */ /* 0x000fe20000000091 */
[----:B------:R-:W-:Y:S01]  /*1f60*/  IMAD R180, R90, 0x15, RZ ;  /* 0x000000155ab47824 */ /* 0x000fe200078e02ff */
[----:B------:R-:W-:Y:S01]  /*1f70*/  ISETP.GE.U32.AND P5, PT, R3, 0x7fffffa4, PT ;  /* 0x7fffffa40300780c */ /* 0x000fe20003fa6070 */
[----:B------:R-:W-:Y:S01]  /*1f80*/  VIADD R3, R88, 0xffffffcd ;  /* 0xffffffcd58037836 */ /* 0x000fe20000000000 */
[----:B------:R-:W-:Y:S01]  /*1f90*/  SEL R104, RZ, 0x4, P6 ;  /* 0x00000004ff687807 */ /* 0x000fe20003000000 */
[----:B------:R-:W-:Y:S01]  /*1fa0*/  IMAD R179, R90, 0x16, RZ ;  /* 0x000000165ab37824 */ /* 0x000fe200078e02ff */
[----:B------:R-:W-:Y:S01]  /*1fb0*/  ISETP.GE.U32.AND P6, PT, R6, 0x7fffff8d, PT ;  /* 0x7fffff8d0600780c */ /* 0x000fe20003fc6070 */
[----:B------:R-:W-:Y:S01]  /*1fc0*/  VIADD R6, R88, 0xffffffce ;  /* 0xffffffce58067836 */ /* 0x000fe20000000000 */
[----:B------:R-:W-:-:S02]  /*1fd0*/  SEL R105, RZ, 0x7fff8, P5 ;  /* 0x0007fff8ff697807 */ /* 0x000fc40002800000 */
[----:B------:R-:W-:Y:S01]  /*1fe0*/  PRMT R127, RZ, 0x7610, R127 ;  /* 0x00007610ff7f7816 */ /* 0x000fe2000000007f */
[----:B------:R-:W-:Y:S01]  /*1ff0*/  IMAD R176, R90, 0x17, RZ ;  /* 0x000000175ab07824 */ /* 0x000fe200078e02ff */
[----:B------:R-:W-:Y:S01]  /*2000*/  ISETP.GE.U32.AND P5, PT, R3, 0x7fffff8e, PT ;  /* 0x7fffff8e0300780c */ /* 0x000fe20003fa6070 */
[C---:B------:R-:W-:Y:S01]  /*2010*/  VIADD R3, R88.reuse, 0xffffffcf ;  /* 0xffffffcf58037836 */ /* 0x040fe20000000000 */
[----:B------:R-:W-:Y:S01]  /*2020*/  SEL R8, RZ, 0x1, P6 ;  /* 0x00000001ff087807 */ /* 0x000fe20003000000 */
[----:B------:R-:W-:Y:S01]  /*2030*/  VIADD R7, R88, 0xffffffc8 ;  /* 0xffffffc858077836 */ /* 0x000fe20000000000 */
[----:B------:R-:W-:Y:S02]  /*2040*/  ISETP.GE.U32.AND P6, PT, R6, 0x7fffff8f, PT ;  /* 0x7fffff8f0600780c */ /* 0x000fe40003fc6070 */
        /* <DEDUP_REMOVED lines=8> */
[----:B------:R-:W-:-:S02]  /*20d0*/  ISETP.GE.U32.AND P6, PT, R7, 0x7fffff89, PT ;  /* 0x7fffff890700780c */ /* 0x000fc40003fc6070 */
[----:B------:R-:W-:Y:S01]  /*20e0*/  PRMT R120, RZ, 0x7610, R120 ;  /* 0x00007610ff787816 */ /* 0x000fe20000000078 */
[C---:B------:R-:W-:Y:S01]  /*20f0*/  IMAD R167, R90.reuse, 0x1c, RZ ;  /* 0x0000001c5aa77824 */ /* 0x040fe200078e02ff */
[----:B------:R-:W-:Y:S01]  /*2100*/  SEL R7, RZ, 0x7fff8, P5 ;  /* 0x0007fff8ff077807 */ /* 0x000fe20002800000 */
[----:B------:R-:W-:Y:S01]  /*2110*/  IMAD R164, R90, 0x1d, RZ ;  /* 0x0000001d5aa47824 */ /* 0x000fe200078e02ff */
[----:B------:R-:W-:Y:S01]  /*2120*/  ISETP.GE.U32.AND P5, PT, R3, 0x7fffff8a, PT ;  /* 0x7fffff8a0300780c */ /* 0x000fe20003fa6070 */
[----:B------:R-:W-:Y:S01]  /*2130*/  VIADD R3, R88, 0xffffffcb ;  /* 0xffffffcb58037836 */ /* 0x000fe20000000000 */
[----:B------:R-:W-:Y:S02]  /*2140*/  SEL R12, RZ, 0x1, P6 ;  /* 0x00000001ff0c7807 */ /* 0x000fe40003000000 */
[----:B------:R-:W-:Y:S01]  /*2150*/  PRMT R142, RZ, 0x7610, R142 ;  /* 0x00007610ff8e7816 */ /* 0x000fe2000000008e */
[----:B------:R-:W-:Y:S01]  /*2160*/  IMAD R163, R90, 0x1e, RZ ;  /* 0x0000001e5aa37824 */ /* 0x000fe200078e02ff */
[----:B------:R-:W-:-:S02]  /*2170*/  ISETP.GE.U32.AND P6, PT, R10, 0x7fffff8b, PT ;  /* 0x7fffff8b0a00780c */ /* 0x000fc40003fc6070 */
[----:B------:R-:W-:Y:S01]  /*2180*/  PRMT R110, RZ, 0x7610, R110 ;  /* 0x00007610ff6e7816 */ /* 0x000fe2000000006e */
[C---:B------:R-:W-:Y:S01]  /*2190*/  IMAD R160, R90.reuse, 0x1f, RZ ;  /* 0x0000001f5aa07824 */ /* 0x040fe200078e02ff */
[----:B------:R-:W-:Y:S02]  /*21a0*/  SEL R13, RZ, 0x1fffe, P5 ;  /* 0x0001fffeff0d7807 */ /* 0x000fe40002800000 */
[----:B------:R-:W-:Y:S01]  /*21b0*/  PRMT R125, RZ, 0x7610, R125 ;  /* 0x00007610ff7d7816 */ /* 0x000fe2000000007d */
[----:B------:R-:W-:Y:S01]  /*21c0*/  IMAD R156, R90, 0x21, RZ ;  /* 0x000000215a9c7824 */ /* 0x000fe200078e02ff */
[----:B------:R-:W-:Y:S01]  /*21d0*/  ISETP.GE.U32.AND P5, PT, R3, 0x7fffff8c, PT ;  /* 0x7fffff8c0300780c */ /* 0x000fe20003fa6070 */
[----:B------:R-:W-:Y:S01]  /*21e0*/  VIADD R3, R88, 0xffffffc5 ;  /* 0xffffffc558037836 */ /* 0x000fe20000000000 */
[----:B------:R-:W-:Y:S01]  /*21f0*/  SEL R10, RZ, 0x4, P6 ;  /* 0x00000004ff0a7807 */ /* 0x000fe20003000000 */
[C---:B------:R-:W-:Y:S01]  /*2200*/  IMAD R155, R90.reuse, 0x22, RZ ;  /* 0x000000225a9b7824 */ /* 0x040fe200078e02ff */
[----:B------:R-:W-:Y:S01]  /*2210*/  ISETP.GE.U32.AND P6, PT, R11, 0x7fffff85, PT ;  /* 0x7fffff850b00780c */ /* 0x000fe20003fc6070 */
[C---:B------:R-:W-:Y:S01]  /*2220*/  IMAD R152, R90.reuse, 0x23, RZ ;  /* 0x000000235a987824 */ /* 0x040fe200078e02ff */
[----:B------:R-:W-:Y:S01]  /*2230*/  SEL R11, RZ, 0x7fff8, P5 ;  /* 0x0007fff8ff0b7807 */ /* 0x000fe20002800000 */
[----:B------:R-:W-:Y:S01]  /*2240*/  IMAD R151, R90, 0x24, RZ ;  /* 0x000000245a977824 */ /* 0x000fe200078e02ff */
[----:B------:R-:W-:Y:S01]  /*2250*/  ISETP.GE.U32.AND P5, PT, R3, 0x7fffff86, PT ;  /* 0x7fffff860300780c */ /* 0x000fe20003fa6070 */
[----:B------:R-:W-:Y:S01]  /*2260*/  VIADD R3, R88, 0xffffffc1 ;  /* 0xffffffc158037836 */ /* 0x000fe20000000000 */
[----:B------:R-:W-:-:S02]  /*2270*/  SEL R16, RZ, 0x1, P6 ;  /* 0x00000001ff107807 */ /* 0x000fc40003000000 */
[----:B------:R-:W-:Y:S01]  /*2280*/  PRMT R122, RZ, 0x7610, R122 ;  /* 0x00007610ff7a7816 */ /* 0x000fe2000000007a */
[C---:B------:R-:W-:Y:S01]  /*2290*/  IMAD R148, R90.reuse, 0x25, RZ ;  /* 0x000000255a947824 */ /* 0x040fe200078e02ff */
[----:B------:R-:W-:Y:S02]  /*22a0*/  ISETP.GE.U32.AND P6, PT, R15, 0x7fffff87, PT ;  /* 0x7fffff870f00780c */ /* 0x000fe40003fc6070 */
[----:B------:R-:W-:Y:S01]  /*22b0*/  PRMT R123, RZ, 0x7610, R123 ;  /* 0x00007610ff7b7816 */ /* 0x000fe2000000007b */
[C---:B------:R-:W-:Y:S01]  /*22c0*/  IMAD R147, R90.reuse, 0x26, RZ ;  /* 0x000000265a937824 */ /* 0x040fe200078e02ff */
[----:B------:R-:W-:Y:S02]  /*22d0*/  SEL R17, RZ, 0x1fffe, P5 ;  /* 0x0001fffeff117807 */ /* 0x000fe40002800000 */
[----:B------:R-:W-:Y:S01]  /*22e0*/  PRMT R138, RZ, 0x7610, R138 ;  /* 0x00007610ff8a7816 */ /* 0x000fe2000000008a */
        /* <DEDUP_REMOVED lines=10> */
[----:B------:R-:W-:Y:S02]  /*2390*/  ISETP.GE.U32.AND P5, PT, R20, 0x7fffff83, PT ;  /* 0x7fffff831400780c */ /* 0x000fe40003fa6070 */
[----:B------:R-:W-:Y:S01]  /*23a0*/  PRMT R109, RZ, 0x7610, R109 ;  /* 0x00007610ff6d7816 */ /* 0x000fe2000000006d */
[----:B------:R-:W-:Y:S01]  /*23b0*/  IMAD R135, R90, 0x2c, RZ ;  /* 0x0000002c5a877824 */ /* 0x000fe200078e02ff */
[----:B------:R-:W-:-:S02]  /*23c0*/  SEL R31, RZ, 0x1fffe, P6 ;  /* 0x0001fffeff1f7807 */ /* 0x000fc40003000000 */
[----:B------:R-:W-:Y:S01]  /*23d0*/  PRMT R124, RZ, 0x7610, R124 ;  /* 0x00007610ff7c7816 */ /* 0x000fe2000000007c */
[----:B------:R-:W-:Y:S01]  /*23e0*/  IMAD R132, R90, 0x2d, RZ ;  /* 0x0000002d5a847824 */ /* 0x000fe200078e02ff */
[----:B------:R-:W-:Y:S01]  /*23f0*/  ISETP.GE.U32.AND P6, PT, R3, 0x7fffff84, PT ;  /* 0x7fffff840300780c */ /* 0x000fe20003fc6070 */
[----:B------:R-:W-:Y:S01]  /*2400*/  VIADD R3, R88, 0xffffffdd ;  /* 0xffffffdd58037836 */ /* 0x000fe20000000000 */
[----:B------:R-:W-:Y:S02]  /*2410*/  SEL R20, RZ, 0x4, P5 ;  /* 0x00000004ff147807 */ /* 0x000fe40002800000 */
[----:B------:R-:W-:Y:S01]  /*2420*/  PRMT R137, RZ, 0x7610, R137 ;  /* 0x00007610ff897816 */ /* 0x000fe20000000089 */
[----:B------:R-:W-:Y:S01]  /*2430*/  IMAD R131, R90, 0x2e, RZ ;  /* 0x0000002e5a837824 */ /* 0x000fe200078e02ff */
[----:B------:R-:W-:Y:S01]  /*2440*/  ISETP.GE.U32.AND P5, PT, R29, 0x7fffff9d, PT ;  /* 0x7fffff9d1d00780c */ /* 0x000fe20003fa6070 */
[----:B------:R-:W1:Y:S01]  /*2450*/  LDCU UR6, c[0x0][0x3b0] ;  /* 0x00007600ff0677ac */ /* 0x000e620008000800 */
[----:B------:R-:W-:-:S02]  /*2460*/  SEL R29, RZ, 0x7fff8, P6 ;  /* 0x0007fff8ff1d7807 */ /* 0x000fc40003000000 */
[----:B------:R-:W-:Y:S01]  /*2470*/  ISETP.GE.U32.AND P6, PT, R3, 0x7fffff9e, PT ;  /* 0x7fffff9e0300780c */ /* 0x000fe20003fc6070 */
[----:B------:R-:W-:Y:S01]  /*2480*/  VIADD R3, R88, 0xffffffdf ;  /* 0xffffffdf58037836 */ /* 0x000fe20000000000 */
[----:B------:R-:W-:Y:S01]  /*2490*/  SEL R32, RZ, 0x1, P5 ;  /* 0x00000001ff207807 */ /* 0x000fe20002800000 */
[----:B------:R-:W0:Y:S01]  /*24a0*/  LDCU UR30, c[0x0][0x3b0] ;  /* 0x00007600ff1e77ac */ /* 0x000e220008000800 */
[----:B------:R-:W-:Y:S02]  /*24b0*/  ISETP.GE.U32.AND P5, PT, R30, 0x7fffff9f, PT ;  /* 0x7fffff9f1e00780c */ /* 0x000fe40003fa6070 */
[----:B------:R-:W-:Y:S01]  /*24c0*/  SEL R35, RZ, 0x1fffe, P6 ;  /* 0x0001fffeff237807 */ /* 0x000fe20003000000 */
[----:B------:R-:W0:Y:S01]  /*24d0*/  LDCU UR7, c[0x0][0x3b0] ;  /* 0x00007600ff0777ac */ /* 0x000e220008000800 */
[----:B------:R-:W-:Y:S01]  /*24e0*/  ISETP.GE.U32.AND P6, PT, R3, 0x7fffffa0, PT ;  /* 0x7fffffa00300780c */ /* 0x000fe20003fc6070 */
[----:B------:R-:W-:Y:S01]  /*24f0*/  VIADD R3, R88, 0xffffffd9 ;  /* 0xffffffd958037836 */ /* 0x000fe20000000000 */
[----:B------:R-:W-:Y:S01]  /*2500*/  SEL R30, RZ, 0x4, P5 ;  /* 0x00000004ff1e7807 */ /* 0x000fe20002800000 */
[----:B------:R-:W0:Y:S01]  /*2510*/  LDCU UR8, c[0x0][0x3b0] ;  /* 0x00007600ff0877ac */ /* 0x000e220008000800 */
[----:B------:R-:W-:-:S02]  /*2520*/  ISETP.GE.U32.AND P5, PT, R33, 0x7fffff99, PT ;  /* 0x7fffff992100780c */ /* 0x000fc40003fa6070 */
[----:B------:R-:W-:Y:S01]  /*2530*/  SEL R33, RZ, 0x7fff8, P6 ;  /* 0x0007fff8ff217807 */ /* 0x000fe20003000000 */
[----:B------:R-:W0:Y:S01]  /*2540*/  LDCU UR15, c[0x0][0x3b0] ;  /* 0x00007600ff0f77ac */ /* 0x000e220008000800 */
        /* <DEDUP_REMOVED lines=39> */
[----:B------:R-:W-:Y:S01]  /*27c0*/  ISETP.GE.U32.AND P5, PT, R95, 0x7fffff94, PT ;  /* 0x7fffff945f00780c */ /* 0x000fe20003fa6070 */
[----:B------:R-:W-:Y:S01]  /*27d0*/  IMAD.IADD R95, R28, 0x1, R85 ;  /* 0x000000011c5f7824 */ /* 0x000fe200078e0255 */
[----:B------:R-:W-:Y:S01]  /*27e0*/  SEL R28, RZ, 0x1, P1 ;  /* 0x00000001ff1c7807 */ /* 0x000fe20000800000 */
[----:B------:R-:W0:Y:S01]  /*27f0*/  LDCU UR33, c[0x0][0x3b0] ;  /* 0x00007600ff2177ac */ /* 0x000e220008000800 */
[----:B------:R-:W-:-:S02]  /*2800*/  SEL R85, RZ, 0x7fff8, P5 ;  /* 0x0007fff8ff557807 */ /* 0x000fc40002800000 */
[----:B------:R-:W-:Y:S01]  /*2810*/  ISETP.GE.U32.AND P5, PT, R3, 0x7fffff81, PT ;  /* 0x7fffff810300780c */ /* 0x000fe20003fa6070 */
[----:B------:R-:W-:-:S03]  /*2820*/  IMAD.IADD R107, R28, 0x1, R107 ;  /* 0x000000011c6b7824 */ /* 0x000fc600078e026b */
[----:B------:R-:W-:Y:S01]  /*2830*/  SEL R28, RZ, 0x1, P5 ;  /* 0x00000001ff1c7807 */ /* 0x000fe20002800000 */
[----:B------:R-:W-:-:S04]  /*2840*/  IMAD.IADD R8, R8, 0x1, R9 ;  /* 0x0000000108087824 */ /* 0x000fc800078e0209 */
[----:B------:R-:W-:Y:S02]  /*2850*/  IMAD.IADD R28, R28, 0x1, R31 ;  /* 0x000000011c1c7824 */ /* 0x000fe400078e021f */
[----:B------:R-:W-:Y:S02]  /*2860*/  IMAD.IADD R16, R16, 0x1, R17 ;  /* 0x0000000110107824 */ /* 0x000fe400078e0211 */
[----:B------:R-:W-:Y:S01]  /*2870*/  IMAD.IADD R12, R12, 0x1, R13 ;  /* 0x000000010c0c7824 */ /* 0x000fe200078e020d */
[----:B------:R-:W-:Y:S01]  /*2880*/  LOP3.LUT R28, R28, 0x3, RZ, 0xc0, !PT ;  /* 0x000000031c1c7812 */ /* 0x000fe200078ec0ff */
[----:B------:R-:W-:Y:S01]  /*2890*/  IMAD.IADD R86, R86, 0x1, R87 ;  /* 0x0000000156567824 */ /* 0x000fe200078e0257 */
[----:B------:R-:W-:Y:S01]  /*28a0*/  LOP3.LUT R8, R8, 0x3, RZ, 0xc0, !PT ;  /* 0x0000000308087812 */ /* 0x000fe200078ec0ff */
[----:B------:R-:W-:Y:S01]  /*28b0*/  IMAD.IADD R98, R98, 0x1, R99 ;  /* 0x0000000162627824 */ /* 0x000fe200078e0263 */
[----:B------:R-:W-:Y:S01]  /*28c0*/  LOP3.LUT R16, R16, 0x3, RZ, 0xc0, !PT ;  /* 0x0000000310107812 */ /* 0x000fe200078ec0ff */
[----:B------:R-:W-:Y:S01]  /*28d0*/  IMAD.IADD R82, R82, 0x1, R83 ;  /* 0x0000000152527824 */ /* 0x000fe200078e0253 */
[----:B------:R-:W-:Y:S01]  /*28e0*/  IADD3 R20, PT, PT, R28, R29, R20 ;  /* 0x0000001d1c147210 */ /* 0x000fe20007ffe014 */
[----:B------:R-:W-:Y:S01]  /*28f0*/  IMAD.IADD R102, R102, 0x1, R103 ;  /* 0x0000000166667824 */ /* 0x000fe200078e0267 */
[----:B------:R-:W-:-:S02]  /*2900*/  LOP3.LUT R12, R12, 0x3, RZ, 0xc0, !PT ;  /* 0x000000030c0c7812 */ /* 0x000fc400078ec0ff */
[----:B------:R-:W-:Y:S02]  /*2910*/  LOP3.LUT R86, R86, 0x3, RZ, 0xc0, !PT ;  /* 0x0000000356567812 */ /* 0x000fe400078ec0ff */
[----:B------:R-:W-:Y:S02]  /*2920*/  LOP3.LUT R98, R98, 0x3, RZ, 0xc0, !PT ;  /* 0x0000000362627812 */ /* 0x000fe400078ec0ff */
[----:B------:R-:W-:Y:S02]  /*2930*/  LOP3.LUT R107, R107, 0x3, RZ, 0xc0, !PT ;  /* 0x000000036b6b7812 */ /* 0x000fe400078ec0ff */
[----:B------:R-:W-:Y:S02]  /*2940*/  IADD3 R6, PT, PT, R8, R7, R6 ;  /* 0x0000000708067210 */ /* 0x000fe40007ffe006 */
[----:B------:R-:W-:Y:S02]  /*2950*/  IADD3 R14, PT, PT, R16, R15, R14 ;  /* 0x0000000f100e7210 */ /* 0x000fe40007ffe00e */
[----:B------:R-:W-:Y:S01]  /*2960*/  LOP3.LUT R7, R20, 0xf, RZ, 0xc0, !PT ;  /* 0x0000000f14077812 */ /* 0x000fe200078ec0ff */
[----:B------:R-:W-:Y:S01]  /*2970*/  IMAD.IADD R38, R38, 0x1, R39 ;  /* 0x0000000126267824 */ /* 0x000fe200078e0227 */
[----:B------:R-:W-:-:S02]  /*2980*/  IADD3 R10, PT, PT, R12, R11, R10 ;  /* 0x0000000b0c0a7210 */ /* 0x000fc40007ffe00a */
[----:B------:R-:W-:Y:S02]  /*2990*/  LOP3.LUT R82, R82, 0x3, RZ, 0xc0, !PT ;  /* 0x0000000352527812 */ /* 0x000fe400078ec0ff */
[----:B------:R-:W-:Y:S02]  /*29a0*/  IADD3 R84, PT, PT, R86, R85, R84 ;  /* 0x0000005556547210 */ /* 0x000fe40007ffe054 */
[----:B------:R-:W-:Y:S02]  /*29b0*/  IADD3 R96, PT, PT, R98, R97, R96 ;  /* 0x0000006162607210 */ /* 0x000fe40007ffe060 */
[----:B------:R-:W-:Y:S02]  /*29c0*/  LOP3.LUT R102, R102, 0x3, RZ, 0xc0, !PT ;  /* 0x0000000366667812 */ /* 0x000fe400078ec0ff */
[----:B------:R-:W-:Y:S01]  /*29d0*/  IADD3 R104, PT, PT, R107, R105, R104 ;  /* 0x000000696b687210 */ /* 0x000fe20007ffe068 */
[----:B------:R-:W-:Y:S01]  /*29e0*/  IMAD R14, R14, 0x10, R7 ;  /* 0x000000100e0e7824 */ /* 0x000fe200078e0207 */
[----:B------:R-:W-:Y:S01]  /*29f0*/  IADD3 R40, PT, PT, R82, R81, R40 ;  /* 0x0000005152287210 */ /* 0x000fe20007ffe028 */
[----:B------:R-:W-:Y:S01]  /*2a00*/  IMAD.SHL.U32 R10, R10, 0x100, RZ ;  /* 0x000001000a0a7824 */ /* 0x000fe200078e00ff */
[----:B------:R-:W-:Y:S01]  /*2a10*/  LOP3.LUT R7, R84, 0xf, RZ, 0xc0, !PT ;  /* 0x0000000f54077812 */ /* 0x000fe200078ec0ff */
[----:B------:R-:W-:Y:S01]  /*2a20*/  IMAD.SHL.U32 R8, R96, 0x100, RZ ;  /* 0x0000010060087824 */ /* 0x000fe200078e00ff */
[----:B------:R-:W-:-:S02]  /*2a30*/  IADD3 R100, PT, PT, R102, R101, R100 ;  /* 0x0000006566647210 */ /* 0x000fc40007ffe064 */
[----:B------:R-:W-:Y:S02]  /*2a40*/  LOP3.LUT R38, R38, 0x3, RZ, 0xc0, !PT ;  /* 0x0000000326267812 */ /* 0x000fe400078ec0ff */
[----:B------:R-:W-:Y:S02]  /*2a50*/  LOP3.LUT R9, R104, 0xf, RZ, 0xc0, !PT ;  /* 0x0000000f68097812 */ /* 0x000fe400078ec0ff */
[----:B------:R-:W-:Y:S01]  /*2a60*/  LOP3.LUT R95, R95, 0x3, RZ, 0xc0, !PT ;  /* 0x000000035f5f7812 */ /* 0x000fe200078ec0ff */
[----:B------:R-:W-:Y:S01]  /*2a70*/  IMAD R40, R40, 0x10, R7 ;  /* 0x0000001028287824 */ /* 0x000fe200078e0207 */
[----:B------:R-:W-:Y:S01]  /*2a80*/  IADD3 R34, PT, PT, R38, R37, R34 ;  /* 0x0000002526227210 */ /* 0x000fe20007ffe022 */
[----:B------:R-:W-:Y:S01]  /*2a90*/  IMAD.IADD R32, R32, 0x1, R35 ;  /* 0x0000000120207824 */ /* 0x000fe200078e0223 */
[----:B------:R-:W-:Y:S01]  /*2aa0*/  LOP3.LUT R7, R10, 0xf00, RZ, 0xe2, !PT ;  /* 0x00000f000a077812 */ /* 0x000fe200078ee2ff */
[----:B------:R-:W-:Y:S01]  /*2ab0*/  IMAD R100, R100, 0x10, R9 ;  /* 0x0000001064647824 */ /* 0x000fe200078e0209 */
[----:B------:R-:W-:-:S02]  /*2ac0*/  IADD3 R89, PT, PT, R95, R94, R89 ;  /* 0x0000005e5f597210 */ /* 0x000fc40007ffe059 */
[----:B------:R-:W-:Y:S01]  /*2ad0*/  LOP3.LUT R8, R8, 0xf00, RZ, 0xe2, !PT ;  /* 0x00000f0008087812 */ /* 0x000fe200078ee2ff */
[----:B------:R-:W-:Y:S01]  /*2ae0*/  IMAD.SHL.U32 R9, R34, 0x100, RZ ;  /* 0x0000010022097824 */ /* 0x000fe200078e00ff */
[----:B------:R-:W-:Y:S01]  /*2af0*/  LOP3.LUT R32, R32, 0x3, RZ, 0xc0, !PT ;  /* 0x0000000320207812 */ /* 0x000fe200078ec0ff */
[----:B------:R-:W-:Y:S01]  /*2b00*/  IMAD R6, R6, 0x1000, R7 ;  /* 0x0000100006067824 */ /* 0x000fe200078e0207 */
[----:B------:R-:W-:Y:S01]  /*2b10*/  LOP3.LUT R11, R100, 0xff, RZ, 0xc0, !PT ;  /* 0x000000ff640b7812 */ /* 0x000fe200078ec0ff */
[----:B------:R-:W-:Y:S01]  /*2b20*/  IMAD R8, R89, 0x1000, R8 ;  /* 0x0000100059087824 */ /* 0x000fe200078e0208 */
[----:B------:R-:W-:Y:S02]  /*2b30*/  LOP3.LUT R7, R14, 0xff, RZ, 0xc0, !PT ;  /* 0x000000ff0e077812 */ /* 0x000fe400078ec0ff */
[----:B------:R-:W-:Y:S01]  /*2b40*/  IADD3 R30, PT, PT, R32, R33, R30 ;  /* 0x00000021201e7210 */ /* 0x000fe20007ffe01e */
[----:B------:R-:W-:Y:S01]  /*2b50*/  IMAD.IADD R8, R8, 0x1, R11 ;  /* 0x0000000108087824 */ /* 0x000fe200078e020b */
[----:B------:R-:W-:Y:S01]  /*2b60*/  LOP3.LUT R9, R9, 0xf00, RZ, 0xe2, !PT ;  /* 0x00000f0009097812 */ /* 0x000fe200078ee2ff */
[----:B------:R-:W-:Y:S01]  /*2b70*/  IMAD.IADD R20, R6, 0x1, R7 ;  /* 0x0000000106147824 */ /* 0x000fe200078e0207 */
[----:B------:R-:W-:-:S02]  /*2b80*/  SHF.R.S32.HI R111, RZ, 0x1f, R208 ;  /* 0x0000001fff6f7819 */ /* 0x000fc400000114d0 */
[----:B------:R-:W-:Y:S01]  /*2b90*/  IADD3 R6, P0, PT, R208, R22, RZ ;  /* 0x00000016d0067210 */ /* 0x000fe20007f1e0ff */
[----:B------:R-:W-:Y:S01]  /*2ba0*/  IMAD R9, R30, 0x1000, R9 ;  /* 0x000010001e097824 */ /* 0x000fe200078e0209 */
[----:B------:R-:W-:Y:S02]  /*2bb0*/  LOP3.LUT R40, R40, 0xff, RZ, 0xc0, !PT ;  /* 0x000000ff28287812 */ /* 0x000fe400078ec0ff */
[----:B------:R-:W-:Y:S01]  /*2bc0*/  LOP3.LUT R14, R8, 0xffff, RZ, 0xc0, !PT ;  /* 0x0000ffff080e7812 */ /* 0x000fe200078ec0ff */
[----:B------:R-:W-:Y:S01]  /*2bd0*/  IMAD.X R7, R111, 0x1, R23, P0 ;  /* 0x000000016f077824 */ /* 0x000fe200000e0617 */
[----:B------:R-:W-:Y:S01]  /*2be0*/  PRMT R96, RZ, 0x7610, R96 ;  /* 0x00007610ff607816 */ /* 0x000fe20000000060 */
[----:B------:R-:W-:Y:S01]  /*2bf0*/  IMAD.IADD R13, R9, 0x1, R40 ;  /* 0x00000001090d7824 */ /* 0x000fe200078e0228 */
[----:B0-----:R-:W-:Y:S02]  /*2c00*/  SHF.R.S32.HI R4, RZ, 0x1f, R207 ;  /* 0x0000001fff047819 */ /* 0x001fe400000114cf */
[----:B------:R-:W-:-:S02]  /*2c10*/  SHF.R.U32.HI R9, RZ, 0x7, R14 ;  /* 0x00000007ff097819 */ /* 0x000fc4000001160e */
[-C--:B------:R-:W-:Y:S01]  /*2c20*/  IADD3 R8, P0, PT, R207, R22.reuse, RZ ;  /* 0x00000016cf087210 */ /* 0x080fe20007f1e0ff */
[----:B------:R0:W2:Y:S01]  /*2c30*/  @!P4 LDG.E.U8 R96, desc[UR18][R6.64] ;  /* 0x000000120660c981 */ /* 0x0000a2000c1e1100 */
[----:B------:R-:W-:Y:S02]  /*2c40*/  LOP3.LUT P4, RZ, R9, 0x1, RZ, 0xc0, !PT ;  /* 0x0000000109ff7812 */ /* 0x000fe4000788c0ff */
[----:B------:R-:W-:Y:S01]  /*2c50*/  PRMT R37, RZ, 0x7610, R37 ;  /* 0x00007610ff257816 */ /* 0x000fe20000000025 */
[----:B------:R-:W-:Y:S01]  /*2c60*/  IMAD.X R9, R4, 0x1, R23, P0 ;  /* 0x0000000104097824 */ /* 0x000fe200000e0617 */
[----:B------:R-:W-:Y:S01]  /*2c70*/  SHF.R.S32.HI R5, RZ, 0x1f, R175 ;  /* 0x0000001fff057819 */ /* 0x000fe200000114af */
[----:B------:R-:W-:Y:S01]  /*2c80*/  VIADD R4, R88, 0xfffffff5 ;  /* 0xfffffff558047836 */ /* 0x000fe20000000000 */
[----:B------:R-:W-:Y:S02]  /*2c90*/  IADD3 R10, P0, PT, R175, R22, RZ ;  /* 0x00000016af0a7210 */ /* 0x000fe40007f1e0ff */
[----:B------:R1:W2:Y:S01]  /*2ca0*/  @!P2 LDG.E.U8 R37, desc[UR18][R8.64] ;  /* 0x000000120825a981 */ /* 0x0002a2000c1e1100 */
[----:B0-----:R-:W-:-:S02]  /*2cb0*/  SHF.R.S32.HI R7, RZ, 0x1f, R203 ;  /* 0x0000001fff077819 */ /* 0x001fc400000114cb */
[----:B------:R-:W-:Y:S01]  /*2cc0*/  ISETP.GE.U32.AND P2, PT, R4, 0x7fffffb6, PT ;  /* 0x7fffffb60400780c */ /* 0x000fe20003f46070 */
[----:B------:R-:W-:Y:S01]  /*2cd0*/  IMAD.X R11, R5, 0x1, R23, P0 ;  /* 0x00000001050b7824 */ /* 0x000fe200000e0617 */
[----:B------:R-:W-:Y:S01]  /*2ce0*/  IADD3 R4, P0, PT, R203, R22, RZ ;  /* 0x00000016cb047210 */ /* 0x000fe20007f1e0ff */
[----:B------:R-:W-:Y:S01]  /*2cf0*/  VIADD R6, R88, 0xfffffff4 ;  /* 0xfffffff458067836 */ /* 0x000fe20000000000 */
[----:B------:R-:W-:-:S03]  /*2d00*/  PRMT R28, RZ, 0x7610, R28 ;  /* 0x00007610ff1c7816 */ /* 0x000fc6000000001c */
[----:B------:R-:W-:Y:S01]  /*2d10*/  IMAD.X R5, R7, 0x1, R23, P0 ;  /* 0x0000000107057824 */ /* 0x000fe200000e0617 */
[----:B------:R-:W-:Y:S02]  /*2d20*/  PRMT R20, R20, 0x5410, R13 ;  /* 0x0000541014147816 */ /* 0x000fe4000000000d */
[----:B------:R-:W-:Y:S02]  /*2d30*/  PRMT R38, RZ, 0x7610, R38 ;  /* 0x00007610ff267816 */ /* 0x000fe40000000026 */
[----:B------:R-:W-:Y:S01]  /*2d40*/  ISETP.GE.U32.AND P0, PT, R6, 0x7fffffb5, PT ;  /* 0x7fffffb50600780c */ /* 0x000fe20003f06070 */
[----:B------:R0:W2:Y:S01]  /*2d50*/  @!P6 LDG.E.U8 R28, desc[UR18][R4.64] ;  /* 0x00000012041ce981 */ /* 0x0000a2000c1e1100 */
[----:B------:R-:W-:Y:S02]  /*2d60*/  SHF.R.U64 R7, R20, 0x1f, RZ ;  /* 0x0000001f14077819 */ /* 0x000fe400000012ff */
[----:B-1----:R-:W-:Y:S01]  /*2d70*/  SHF.R.S32.HI R8, RZ, 0x1f, R202 ;  /* 0x0000001fff087819 */ /* 0x002fe200000114ca */
[----:B------:R1:W2:Y:S01]  /*2d80*/  @P4 LDG.E.U8 R38, desc[UR18][R10.64] ;  /* 0x000000120a264981 */ /* 0x0002a2000c1e1100 */
[----:B------:R-:W-:-:S02]  /*2d90*/  IADD3 R6, P6, PT, R202, R22, RZ ;  /* 0x00000016ca067210 */ /* 0x000fc40007fde0ff */
[----:B------:R-:W-:Y:S02]  /*2da0*/  LOP3.LUT P4, RZ, R7, 0x1, RZ, 0xc0, !PT ;  /* 0x0000000107ff7812 */ /* 0x000fe4000788c0ff */
[----:B------:R-:W-:Y:S01]  /*2db0*/  PRMT R102, RZ, 0x7610, R102 ;  /* 0x00007610ff667816 */ /* 0x000fe20000000066 */
[----:B------:R-:W-:Y:S01]  /*2dc0*/  IMAD.X R7, R8, 0x1, R23, P6 ;  /* 0x0000000108077824 */ /* 0x000fe200030e0617 */
[----:B0-----:R-:W-:Y:S01]  /*2dd0*/  SHF.R.S32.HI R4, RZ, 0x1f, R201 ;  /* 0x0000001fff047819 */ /* 0x001fe200000114c9 */
[----:B------:R-:W-:Y:S01]  /*2de0*/  VIADD R9, R88, 0xfffffff3 ;  /* 0xfffffff358097836 */ /* 0x000fe20000000000 */
[----:B------:R-:W-:Y:S02]  /*2df0*/  IADD3 R8, P6, PT, R201, R22, RZ ;  /* 0x00000016c9087210 */ /* 0x000fe40007fde0ff */
[----:B------:R0:W2:Y:S02]  /*2e00*/  @!P2 LDG.E.U8 R102, desc[UR18][R6.64] ;  /* 0x000000120666a981 */ /* 0x0000a4000c1e1100 */
[----:B------:R-:W-:Y:S01]  /*2e10*/  ISETP.GE.U32.AND P2, PT, R9, 0x7fffffb4, PT ;  /* 0x7fffffb40900780c */ /* 0x000fe20003f46070 */
[----:B------:R-:W-:Y:S01]  /*2e20*/  IMAD.X R9, R4, 0x1, R23, P6 ;  /* 0x0000000104097824 */ /* 0x000fe200030e0617 */
[----:B-1----:R-:W-:-:S02]  /*2e30*/  SHF.R.S32.HI R11, RZ, 0x1f, R159 ;  /* 0x0000001fff0b7819 */ /* 0x002fc4000001149f */
[-C--:B------:R-:W-:Y:S02]  /*2e40*/  IADD3 R4, P6, PT, R159, R22.reuse, RZ ;  /* 0x000000169f047210 */ /* 0x080fe40007fde0ff */
[----:B------:R-:W-:Y:S01]  /*2e50*/  PRMT R39, RZ, 0x7610, R39 ;  /* 0x00007610ff277816 */ /* 0x000fe20000000027 */
[----:B------:R-:W-:Y:S01]  /*2e60*/  VIADD R10, R88, 0xfffffff2 ;  /* 0xfffffff2580a7836 */ /* 0x000fe20000000000 */
[----:B0-----:R-:W-:Y:S01]  /*2e70*/  SHF.R.U64 R7, R20, 0x17, RZ ;  /* 0x0000001714077819 */ /* 0x001fe200000012ff */
[----:B------:R-:W-:Y:S01]  /*2e80*/  IMAD.X R5, R11, 0x1, R23, P6 ;  /* 0x000000010b057824 */ /* 0x000fe200030e0617 */
[----:B------:R-:W-:Y:S01]  /*2e90*/  SHF.R.S32.HI R11, RZ, 0x1f, R197 ;  /* 0x0000001fff0b7819 */ /* 0x000fe200000114c5 */
[----:B------:R0:W2:Y:S01]  /*2ea0*/  @!P0 LDG.E.U8 R115, desc[UR18][R8.64] ;  /* 0x0000001208738981 */ /* 0x0000a2000c1e1100 */
[----:B------:R-:W-:-:S03]  /*2eb0*/  IADD3 R6, P6, PT, R197, R22, RZ ;  /* 0x00000016c5067210 */ /* 0x000fc60007fde0ff */
[----:B------:R1:W2:Y:S01]  /*2ec0*/  @P4 LDG.E.U8 R39, desc[UR18][R4.64] ;  /* 0x0000001204274981 */ /* 0x0002a2000c1e1100 */
[----:B------:R-:W-:Y:S01]  /*2ed0*/  LOP3.LUT P4, RZ, R7, 0x1, RZ, 0xc0, !PT ;  /* 0x0000000107ff7812 */ /* 0x000fe2000788c0ff */
[----:B------:R-:W-:Y:S01]  /*2ee0*/  IMAD.X R7, R11, 0x1, R23, P6 ;  /* 0x000000010b077824 */ /* 0x000fe200030e0617 */
[----:B------:R-:W-:Y:S02]  /*2ef0*/  ISETP.GE.U32.AND P0, PT, R10, 0x7fffffb3, PT ;  /* 0x7fffffb30a00780c */ /* 0x000fe40003f06070 */
[----:B------:R-:W-:Y:S01]  /*2f00*/  IADD3 R10, P6, PT, R143, R22, RZ ;  /* 0x000000168f0a7210 */ /* 0x000fe20007fde0ff */
[----:B0-----:R-:W-:Y:S01]  /*2f10*/  VIADD R8, R88, 0xfffffff1 ;  /* 0xfffffff158087836 */ /* 0x001fe20000000000 */
[----:B------:R0:W2:Y:S01]  /*2f20*/  @!P2 LDG.E.U8 R141, desc[UR18][R6.64] ;  /* 0x00000012068da981 */ /* 0x0000a2000c1e1100 */
[----:B-1----:R-:W-:-:S03]  /*2f30*/  SHF.R.S32.HI R4, RZ, 0x1f, R143 ;  /* 0x0000001fff047819 */ /* 0x002fc6000001148f */
[----:B------:R-:W-:Y:S02]  /*2f40*/  ISETP.GE.U32.AND P2, PT, R8, 0x7fffffb2, PT ;  /* 0x7fffffb20800780c */ /* 0x000fe40003f46070 */
[--C-:B------:R-:W-:Y:S01]  /*2f50*/  IMAD.X R11, R4, 0x1, R23.reuse, P6 ;  /* 0x00000001040b7824 */ /* 0x100fe200030e0617 */
[----:B------:R-:W-:Y:S02]  /*2f60*/  SHF.R.S32.HI R4, RZ, 0x1f, R196 ;  /* 0x0000001fff047819 */ /* 0x000fe400000114c4 */
[----:B------:R-:W-:Y:S02]  /*2f70*/  IADD3 R8, P6, PT, R196, R22, RZ ;  /* 0x00000016c4087210 */ /* 0x000fe40007fde0ff */
[----:B------:R-:W-:Y:S02]  /*2f80*/  PRMT R40, RZ, 0x7610, R40 ;  /* 0x00007610ff287816 */ /* 0x000fe40000000028 */
[----:B------:R-:W-:Y:S01]  /*2f90*/  SHF.R.U64 R5, R20, 0xf, RZ ;  /* 0x0000000f14057819 */ /* 0x000fe200000012ff */
[----:B------:R-:W-:-:S02]  /*2fa0*/  IMAD.X R9, R4, 0x1, R23, P6 ;  /* 0x0000000104097824 */ /* 0x000fc400030e0617 */
[----:B------:R-:W-:Y:S01]  /*2fb0*/  IMAD R4, R90, 0x30, RZ ;  /* 0x000000305a047824 */ /* 0x000fe200078e02ff */
[----:B------:R-:W2:Y:S01]  /*2fc0*/  @P4 LDG.E.U8 R40, desc[UR18][R10.64] ;  /* 0x000000120a284981 */ /* 0x000ea2000c1e1100 */
[----:B------:R-:W-:-:S03]  /*2fd0*/  LOP3.LUT P4, RZ, R5, 0x1, RZ, 0xc0, !PT ;  /* 0x0000000105ff7812 */ /* 0x000fc6000788c0ff */
[----:B0-----:R-:W-:Y:S01]  /*2fe0*/  SHF.R.S32.HI R6, RZ, 0x1f, R4 ;  /* 0x0000001fff067819 */ /* 0x001fe20000011404 */
[----:B------:R0:W2:Y:S01]  /*2ff0*/  @!P0 LDG.E.U8 R128, desc[UR18][R8.64] ;  /* 0x0000001208808981 */ /* 0x0000a2000c1e1100 */
[-C--:B------:R-:W-:Y:S02]  /*3000*/  IADD3 R12, P6, PT, R4, R22.reuse, RZ ;  /* 0x00000016040c7210 */ /* 0x080fe40007fde0ff */
[----:B------:R-:W-:Y:S02]  /*3010*/  SHF.R.U64 R5, R20, 0x7, RZ ;  /* 0x0000000714057819 */ /* 0x000fe400000012ff */
[----:B------:R-:W-:Y:S01]  /*3020*/  PRMT R29, RZ, 0x7610, R29 ;  /* 0x00007610ff1d7816 */ /* 0x000fe2000000001d */
[----:B------:R-:W-:Y:S01]  /*3030*/  IMAD.X R13, R6, 0x1, R23, P6 ;  /* 0x00000001060d7824 */ /* 0x000fe200030e0617 */
[----:B------:R-:W-:Y:S01]  /*3040*/  LOP3.LUT P0, RZ, R5, 0x1, RZ, 0xc0, !PT ;  /* 0x0000000105ff7812 */ /* 0x000fe2000780c0ff */
[----:B------:R-:W-:Y:S01]  /*3050*/  VIADD R7, R88, 0xfffffff0 ;  /* 0xfffffff058077836 */ /* 0x000fe20000000000 */
[----:B------:R-:W-:Y:S01]  /*3060*/  IADD3 R6, P6, PT, R195, R22, RZ ;  /* 0x00000016c3067210 */ /* 0x000fe20007fde0ff */
[----:B------:R-:W-:Y:S01]  /*3070*/  IMAD R5, R90, 0x38, RZ ;  /* 0x000000385a057824 */ /* 0x000fe200078e02ff */
[----:B0-----:R-:W-:Y:S01]  /*3080*/  SHF.R.S32.HI R8, RZ, 0x1f, R195 ;  /* 0x0000001fff087819 */ /* 0x001fe200000114c3 */
[----:B------:R0:W2:Y:S01]  /*3090*/  @P4 LDG.E.U8 R29, desc[UR18][R12.64] ;  /* 0x000000120c1d4981 */ /* 0x0000a2000c1e1100 */
[----:B------:R-:W-:-:S02]  /*30a0*/  ISETP.GE.U32.AND P4, PT, R7, 0x7fffffb1, PT ;  /* 0x7fffffb10700780c */ /* 0x000fc40003f86070 */
[----:B------:R-:W-:Y:S01]  /*30b0*/  SHF.R.S32.HI R250, RZ, 0x1f, R5 ;  /* 0x0000001ffffa7819 */ /* 0x000fe20000011405 */
[--C-:B------:R-:W-:Y:S01]  /*30c0*/  IMAD.X R7, R8, 0x1, R23.reuse, P6 ;  /* 0x0000000108077824 */ /* 0x100fe200030e0617 */
[-C--:B------:R-:W-:Y:S02]  /*30d0*/  IADD3 R8, P6, PT, R5, R22.reuse, RZ ;  /* 0x0000001605087210 */ /* 0x080fe40007fde0ff */
[----:B------:R-:W-:Y:S02]  /*30e0*/  SHF.R.U32.HI R10, RZ, 0xe, R14 ;  /* 0x0000000eff0a7819 */ /* 0x000fe4000001160e */
[----:B------:R-:W-:Y:S01]  /*30f0*/  PRMT R30, RZ, 0x7610, R30 ;  /* 0x00007610ff1e7816 */ /* 0x000fe2000000001e */
[----:B------:R-:W-:Y:S01]  /*3100*/  IMAD.X R9, R250, 0x1, R23, P6 ;  /* 0x00000001fa097824 */ /* 0x000fe200030e0617 */
[----:B------:R-:W2:Y:S01]  /*3110*/  @!P2 LDG.E.U8 R114, desc[UR18][R6.64] ;  /* 0x000000120672a981 */ /* 0x000ea2000c1e1100 */
[----:B------:R-:W-:Y:S02]  /*3120*/  LOP3.LUT P2, RZ, R10, 0x1, RZ, 0xc0, !PT ;  /* 0x000000010aff7812 */ /* 0x000fe4000784c0ff */
[----:B------:R-:W-:Y:S01]  /*3130*/  SHF.R.S32.HI R11, RZ, 0x1f, R191 ;  /* 0x0000001fff0b7819 */ /* 0x000fe200000114bf */
[----:B------:R1:W2:Y:S01]  /*3140*/  @P0 LDG.E.U8 R30, desc[UR18][R8.64] ;  /* 0x00000012081e0981 */ /* 0x0002a2000c1e1100 */
[----:B0-----:R-:W-:-:S02]  /*3150*/  IADD3 R12, P6, PT, R191, R22, RZ ;  /* 0x00000016bf0c7210 */ /* 0x001fc40007fde0ff */
[----:B------:R-:W-:Y:S02]  /*3160*/  SHF.R.U32.HI R10, RZ, 0xd, R14 ;  /* 0x0000000dff0a7819 */ /* 0x000fe4000001160e */
[----:B------:R-:W-:Y:S01]  /*3170*/  PRMT R95, RZ, 0x7610, R95 ;  /* 0x00007610ff5f7816 */ /* 0x000fe2000000005f */
[----:B------:R-:W-:Y:S01]  /*3180*/  IMAD.X R13, R11, 0x1, R23, P6 ;  /* 0x000000010b0d7824 */ /* 0x000fe200030e0617 */
[----:B------:R-:W-:Y:S02]  /*3190*/  LOP3.LUT P0, RZ, R10, 0x1, RZ, 0xc0, !PT ;  /* 0x000000010aff7812 */ /* 0x000fe4000780c0ff */
[----:B------:R-:W-:Y:S02]  /*31a0*/  IADD3 R10, P6, PT, R188, R22, RZ ;  /* 0x00000016bc0a7210 */ /* 0x000fe40007fde0ff */
[----:B-1----:R-:W-:Y:S01]  /*31b0*/  SHF.R.S32.HI R8, RZ, 0x1f, R188 ;  /* 0x0000001fff087819 */ /* 0x002fe200000114bc */
[----:B------:R0:W2:Y:S01]  /*31c0*/  @!P4 LDG.E.U8 R95, desc[UR18][R12.64] ;  /* 0x000000120c5fc981 */ /* 0x0000a2000c1e1100 */
[----:B------:R-:W-:-:S02]  /*31d0*/  SHF.R.U32.HI R6, RZ, 0xb, R14 ;  /* 0x0000000bff067819 */ /* 0x000fc4000001160e */
[----:B------:R-:W-:Y:S01]  /*31e0*/  PRMT R31, RZ, 0x7610, R31 ;  /* 0x00007610ff1f7816 */ /* 0x000fe2000000001f */
[----:B------:R-:W-:Y:S01]  /*31f0*/  IMAD.X R11, R8, 0x1, R23, P6 ;  /* 0x00000001080b7824 */ /* 0x000fe200030e0617 */
[----:B------:R-:W-:Y:S02]  /*3200*/  LOP3.LUT P4, RZ, R6, 0x1, RZ, 0xc0, !PT ;  /* 0x0000000106ff7812 */ /* 0x000fe4000788c0ff */
[----:B------:R-:W-:Y:S02]  /*3210*/  SHF.R.S32.HI R7, RZ, 0x1f, R187 ;  /* 0x0000001fff077819 */ /* 0x000fe400000114bb */
[----:B------:R-:W-:Y:S01]  /*3220*/  IADD3 R8, P6, PT, R187, R22, RZ ;  /* 0x00000016bb087210 */ /* 0x000fe20007fde0ff */
[----:B------:R-:W2:Y:S01]  /*3230*/  @P2 LDG.E.U8 R31, desc[UR18][R10.64] ;  /* 0x000000120a1f2981 */ /* 0x000ea2000c1e1100 */
[----:B------:R-:W-:Y:S02]  /*3240*/  SHF.R.U32.HI R6, RZ, 0xf, R14 ;  /* 0x0000000fff067819 */ /* 0x000fe4000001160e */
[----:B------:R-:W-:Y:S01]  /*3250*/  PRMT R89, RZ, 0x7610, R89 ;  /* 0x00007610ff597816 */ /* 0x000fe20000000059 */
[----:B------:R-:W-:Y:S01]  /*3260*/  IMAD.X R9, R7, 0x1, R23, P6 ;  /* 0x0000000107097824 */ /* 0x000fe200030e0617 */
[----:B------:R-:W-:-:S02]  /*3270*/  LOP3.LUT P2, RZ, R6, 0x1, RZ, 0xc0, !PT ;  /* 0x0000000106ff7812 */ /* 0x000fc4000784c0ff */
[----:B------:R-:W-:Y:S02]  /*3280*/  SHF.R.U32.HI R7, RZ, 0xc, R14 ;  /* 0x0000000cff077819 */ /* 0x000fe4000001160e */
[----:B0-----:R-:W-:Y:S01]  /*3290*/  SHF.R.S32.HI R12, RZ, 0x1f, R189 ;  /* 0x0000001fff0c7819 */ /* 0x001fe200000114bd */
[----:B------:R0:W2:Y:S01]  /*32a0*/  @P0 LDG.E.U8 R89, desc[UR18][R8.64] ;  /* 0x0000001208590981 */ /* 0x0000a2000c1e1100 */
[----:B------:R-:W-:Y:S02]  /*32b0*/  IADD3 R6, P6, PT, R189, R22, RZ ;  /* 0x00000016bd067210 */ /* 0x000fe40007fde0ff */
[----:B------:R-:W-:Y:S02]  /*32c0*/  LOP3.LUT P0, RZ, R7, 0x1, RZ, 0xc0, !PT ;  /* 0x0000000107ff7812 */ /* 0x000fe4000780c0ff */
[----:B------:R-:W-:Y:S01]  /*32d0*/  PRMT R32, RZ, 0x7610, R32 ;  /* 0x00007610ff207816 */ /* 0x000fe20000000020 */
[----:B------:R-:W-:Y:S01]  /*32e0*/  IMAD.X R7, R12, 0x1, R23, P6 ;  /* 0x000000010c077824 */ /* 0x000fe200030e0617 */
[----:B------:R-:W-:-:S02]  /*32f0*/  SHF.R.S32.HI R12, RZ, 0x1f, R184 ;  /* 0x0000001fff0c7819 */ /* 0x000fc400000114b8 */
[-C--:B0-----:R-:W-:Y:S02]  /*3300*/  IADD3 R8, P6, PT, R184, R22.reuse, RZ ;  /* 0x00000016b8087210 */ /* 0x081fe40007fde0ff */
[----:B------:R0:W2:Y:S01]  /*3310*/  @P2 LDG.E.U8 R32, desc[UR18][R6.64] ;  /* 0x0000001206202981 */ /* 0x0000a2000c1e1100 */
[--C-:B------:R-:W-:Y:S02]  /*3320*/  SHF.R.U32.HI R10, RZ, 0x8, R14.reuse ;  /* 0x00000008ff0a7819 */ /* 0x100fe4000001160e */
[----:B------:R-:W-:Y:S01]  /*3330*/  SHF.R.S32.HI R11, RZ, 0x1f, R183 ;  /* 0x0000001fff0b7819 */ /* 0x000fe200000114b7 */
[----:B------:R-:W-:Y:S01]  /*3340*/  IMAD.X R9, R12, 0x1, R23, P6 ;  /* 0x000000010c097824 */ /* 0x000fe200030e0617 */
[----:B------:R-:W-:Y:S02]  /*3350*/  LOP3.LUT P2, RZ, R10, 0x1, RZ, 0xc0, !PT ;  /* 0x000000010aff7812 */ /* 0x000fe4000784c0ff */
[----:B0-----:R-:W-:Y:S02]  /*3360*/  IADD3 R6, P6, PT, R183, R22, RZ ;  /* 0x00000016b7067210 */ /* 0x001fe40007fde0ff */
[----:B------:R0:W2:Y:S01]  /*3370*/  @P0 LDG.E.U8 R118, desc[UR18][R8.64] ;  /* 0x0000001208760981 */ /* 0x0000a2000c1e1100 */
[----:B------:R-:W-:-:S02]  /*3380*/  SHF.R.U32.HI R10, RZ, 0xa, R14 ;  /* 0x0000000aff0a7819 */ /* 0x000fc4000001160e */
[----:B------:R-:W-:Y:S02]  /*3390*/  IMAD.X R7, R11, 0x1, R23, P6 ;  /* 0x000000010b077824 */ /* 0x000fe400030e0617 */
[----:B------:R-:W-:Y:S02]  /*33a0*/  LOP3.LUT P0, RZ, R10, 0x1, RZ, 0xc0, !PT ;  /* 0x000000010aff7812 */ /* 0x000fe4000780c0ff */
[----:B------:R-:W-:Y:S01]  /*33b0*/  SHF.R.S32.HI R11, RZ, 0x1f, R180 ;  /* 0x0000001fff0b7819 */ /* 0x000fe200000114b4 */
[----:B------:R1:W2:Y:S01]  /*33c0*/  @P4 LDG.E.U8 R145, desc[UR18][R6.64] ;  /* 0x0000001206914981 */ /* 0x0002a2000c1e1100 */
[--C-:B------:R-:W-:Y:S02]  /*33d0*/  SHF.R.U32.HI R10, RZ, 0x9, R14.reuse ;  /* 0x00000009ff0a7819 */ /* 0x100fe4000001160e */
[----:B0-----:R-:W-:Y:S02]  /*33e0*/  SHF.R.U32.HI R9, RZ, 0x4, R14 ;  /* 0x00000004ff097819 */ /* 0x001fe4000001160e */
[----:B-1----:R-:W-:-:S02]  /*33f0*/  IADD3 R6, P6, PT, R180, R22, RZ ;  /* 0x00000016b4067210 */ /* 0x002fc40007fde0ff */
[----:B------:R-:W-:-:S03]  /*3400*/  LOP3.LUT P4, RZ, R10, 0x1, RZ, 0xc0, !PT ;  /* 0x000000010aff7812 */ /* 0x000fc6000788c0ff */
[----:B------:R-:W-:Y:S01]  /*3410*/  IMAD.X R7, R11, 0x1, R23, P6 ;  /* 0x000000010b077824 */ /* 0x000fe200030e0617 */
[----:B------:R-:W-:Y:S02]  /*3420*/  SHF.R.S32.HI R10, RZ, 0x1f, R179 ;  /* 0x0000001fff0a7819 */ /* 0x000fe400000114b3 */
[----:B------:R-:W-:Y:S02]  /*3430*/  IADD3 R8, P6, PT, R179, R22, RZ ;  /* 0x00000016b3087210 */ /* 0x000fe40007fde0ff */
[----:B------:R0:W2:Y:S01]  /*3440*/  @P0 LDG.E.U8 R127, desc[UR18][R6.64] ;  /* 0x00000012067f0981 */ /* 0x0000a2000c1e1100 */
[----:B------:R-:W-:Y:S02]  /*3450*/  LOP3.LUT P0, RZ, R9, 0x1, RZ, 0xc0, !PT ;  /* 0x0000000109ff7812 */ /* 0x000fe4000780c0ff */
[----:B------:R-:W-:Y:S01]  /*3460*/  IMAD.X R9, R10, 0x1, R23, P6 ;  /* 0x000000010a097824 */ /* 0x000fe200030e0617 */
[----:B------:R-:W-:Y:S02]  /*3470*/  SHF.R.S32.HI R11, RZ, 0x1f, R176 ;  /* 0x0000001fff0b7819 */ /* 0x000fe400000114b0 */
[----:B------:R-:W-:-:S02]  /*3480*/  PRMT R94, RZ, 0x7610, R94 ;  /* 0x00007610ff5e7816 */ /* 0x000fc4000000005e */
[----:B------:R-:W-:Y:S01]  /*3490*/  SHF.R.U32.HI R10, RZ, 0x6, R14 ;  /* 0x00000006ff0a7819 */ /* 0x000fe2000001160e */
[----:B------:R-:W2:Y:S01]  /*34a0*/  @P4 LDG.E.U8 R112, desc[UR18][R8.64] ;  /* 0x0000001208704981 */ /* 0x000ea2000c1e1100 */
[----:B0-----:R-:W-:Y:S02]  /*34b0*/  IADD3 R6, P6, PT, R176, R22, RZ ;  /* 0x00000016b0067210 */ /* 0x001fe40007fde0ff */
[----:B------:R-:W-:-:S03]  /*34c0*/  LOP3.LUT P4, RZ, R10, 0x1, RZ, 0xc0, !PT ;  /* 0x000000010aff7812 */ /* 0x000fc6000788c0ff */
[----:B------:R-:W-:Y:S01]  /*34d0*/  IMAD.X R7, R11, 0x1, R23, P6 ;  /* 0x000000010b077824 */ /* 0x000fe200030e0617 */
[----:B------:R-:W-:-:S04]  /*34e0*/  SHF.R.S32.HI R11, RZ, 0x1f, R172 ;  /* 0x0000001fff0b7819 */ /* 0x000fc800000114ac */
[----:B------:R0:W2:Y:S01]  /*34f0*/  @P2 LDG.E.U8 R94, desc[UR18][R6.64] ;  /* 0x00000012065e2981 */ /* 0x0000a2000c1e1100 */
[----:B------:R-:W-:Y:S02]  /*3500*/  SHF.R.U32.HI R10, RZ, 0x5, R14 ;  /* 0x00000005ff0a7819 */ /* 0x000fe4000001160e */
[----:B------:R-:W-:Y:S02]  /*3510*/  PRMT R33, RZ, 0x7610, R33 ;  /* 0x00007610ff217816 */ /* 0x000fe40000000021 */
[----:B0-----:R-:W-:Y:S02]  /*3520*/  IADD3 R6, P6, PT, R172, R22, RZ ;  /* 0x00000016ac067210 */ /* 0x001fe40007fde0ff */
[----:B------:R-:W-:-:S03]  /*3530*/  LOP3.LUT P2, RZ, R10, 0x1, RZ, 0xc0, !PT ;  /* 0x000000010aff7812 */ /* 0x000fc6000784c0ff */
[----:B------:R-:W-:Y:S01]  /*3540*/  IMAD.X R7, R11, 0x1, R23, P6 ;  /* 0x000000010b077824 */ /* 0x000fe200030e0617 */
[----:B------:R-:W-:Y:S02]  /*3550*/  SHF.R.S32.HI R10, RZ, 0x1f, R171 ;  /* 0x0000001fff0a7819 */ /* 0x000fe400000114ab */
[----:B------:R-:W-:Y:S02]  /*3560*/  SHF.R.U32.HI R9, RZ, 0x1, R14 ;  /* 0x00000001ff097819 */ /* 0x000fe4000001160e */
[----:B------:R-:W-:Y:S01]  /*3570*/  IADD3 R8, P6, PT, R171, R22, RZ ;  /* 0x00000016ab087210 */ /* 0x000fe20007fde0ff */
[----:B------:R0:W2:Y:S01]  /*3580*/  @P4 LDG.E.U8 R33, desc[UR18][R6.64] ;  /* 0x0000001206214981 */ /* 0x0000a2000c1e1100 */
[----:B------:R-:W-:Y:S02]  /*3590*/  LOP3.LUT P4, RZ, R9, 0x1, RZ, 0xc0, !PT ;  /* 0x0000000109ff7812 */ /* 0x000fe4000788c0ff */
[----:B------:R-:W-:Y:S01]  /*35a0*/  SHF.R.S32.HI R11, RZ, 0x1f, R168 ;  /* 0x0000001fff0b7819 */ /* 0x000fe200000114a8 */
[----:B------:R-:W-:Y:S01]  /*35b0*/  IMAD.X R9, R10, 0x1, R23, P6 ;  /* 0x000000010a097824 */ /* 0x000fe200030e0617 */
[----:B------:R-:W-:-:S02]  /*35c0*/  PRMT R105, RZ, 0x7610, R105 ;  /* 0x00007610ff697816 */ /* 0x000fc40000000069 */
[----:B0-----:R-:W-:-:S04]  /*35d0*/  IADD3 R6, P6, PT, R168, R22, RZ ;  /* 0x00000016a8067210 */ /* 0x001fc80007fde0ff */
[----:B------:R-:W2:Y:S01]  /*35e0*/  @P2 LDG.E.U8 R105, desc[UR18][R8.64] ;  /* 0x0000001208692981 */ /* 0x000ea2000c1e1100 */
[----:B------:R-:W-:Y:S01]  /*35f0*/  SHF.R.U32.HI R10, RZ, 0x3, R14 ;  /* 0x00000003ff0a7819 */ /* 0x000fe2000001160e */
[----:B------:R-:W-:-:S03]  /*3600*/  IMAD.X R7, R11, 0x1, R23, P6 ;  /* 0x000000010b077824 */ /* 0x000fc600030e0617 */
[----:B------:R-:W-:Y:S02]  /*3610*/  LOP3.LUT P2, RZ, R10, 0x1, RZ, 0xc0, !PT ;  /* 0x000000010aff7812 */ /* 0x000fe4000784c0ff */
[----:B------:R-:W-:Y:S01]  /*3620*/  SHF.R.S32.HI R11, RZ, 0x1f, R167 ;  /* 0x0000001fff0b7819 */ /* 0x000fe200000114a7 */
[----:B------:R0:W2:Y:S01]  /*3630*/  @P0 LDG.E.U8 R120, desc[UR18][R6.64] ;  /* 0x0000001206780981 */ /* 0x0000a2000c1e1100 */
[----:B------:R-:W-:Y:S02]  /*3640*/  SHF.R.U32.HI R14, RZ, 0x2, R14 ;  /* 0x00000002ff0e7819 */ /* 0x000fe4000001160e */
[----:B------:R-:W-:Y:S02]  /*3650*/  SHF.R.S32.HI R10, RZ, 0x1f, R164 ;  /* 0x0000001fff0a7819 */ /* 0x000fe400000114a4 */
[----:B0-----:R-:W-:Y:S02]  /*3660*/  IADD3 R6, P6, PT, R167, R22, RZ ;  /* 0x00000016a7067210 */ /* 0x001fe40007fde0ff */
[----:B------:R-:W-:-:S03]  /*3670*/  SHF.R.U64 R9, R20, 0x1e, RZ ;  /* 0x0000001e14097819 */ /* 0x000fc600000012ff */
[--C-:B------:R-:W-:Y:S01]  /*3680*/  IMAD.X R7, R11, 0x1, R23.reuse, P6 ;  /* 0x000000010b077824 */ /* 0x100fe200030e0617 */
[-C--:B------:R-:W-:Y:S02]  /*3690*/  IADD3 R8, P6, PT, R164, R22.reuse, RZ ;  /* 0x00000016a4087210 */ /* 0x080fe40007fde0ff */
[----:B------:R-:W-:Y:S02]  /*36a0*/  LOP3.LUT P0, RZ, R14, 0x1, RZ, 0xc0, !PT ;  /* 0x000000010eff7812 */ /* 0x000fe4000780c0ff */
[----:B------:R0:W2:Y:S01]  /*36b0*/  @P2 LDG.E.U8 R142, desc[UR18][R6.64] ;  /* 0x00000012068e2981 */ /* 0x0000a2000c1e1100 */
[----:B------:R-:W-:Y:S01]  /*36c0*/  LOP3.LUT P2, RZ, R9, 0x1, RZ, 0xc0, !PT ;  /* 0x0000000109ff7812 */ /* 0x000fe2000784c0ff */
[----:B------:R-:W-:Y:S01]  /*36d0*/  IMAD.X R9, R10, 0x1, R23, P6 ;  /* 0x000000010a097824 */ /* 0x000fe200030e0617 */
[----:B------:R-:W-:Y:S02]  /*36e0*/  SHF.R.S32.HI R11, RZ, 0x1f, R163 ;  /* 0x0000001fff0b7819 */ /* 0x000fe400000114a3 */
[----:B0-----:R-:W-:-:S06]  /*36f0*/  IADD3 R6, P6, PT, R163, R22, RZ ;  /* 0x00000016a3067210 */ /* 0x001fcc0007fde0ff */
[----:B------:R-:W2:Y:S01]  /*3700*/  @P0 LDG.E.U8 R125, desc[UR18][R8.64] ;  /* 0x00000012087d0981 */ /* 0x000ea2000c1e1100 */
[----:B------:R-:W-:Y:S01]  /*3710*/  SHF.R.U64 R10, R20, 0x1d, RZ ;  /* 0x0000001d140a7819 */ /* 0x000fe200000012ff */
[----:B------:R-:W-:Y:S01]  /*3720*/  IMAD.X R7, R11, 0x1, R23, P6 ;  /* 0x000000010b077824 */ /* 0x000fe200030e0617 */
[----:B------:R-:W-:Y:S02]  /*3730*/  SHF.R.S32.HI R11, RZ, 0x1f, R160 ;  /* 0x0000001fff0b7819 */ /* 0x000fe400000114a0 */
[----:B------:R-:W-:Y:S02]  /*3740*/  LOP3.LUT P0, RZ, R10, 0x1, RZ, 0xc0, !PT ;  /* 0x000000010aff7812 */ /* 0x000fe4000780c0ff */
[----:B------:R0:W2:Y:S01]  /*3750*/  @P4 LDG.E.U8 R110, desc[UR18][R6.64] ;  /* 0x00000012066e4981 */ /* 0x0000a2000c1e1100 */
[----:B------:R-:W-:Y:S02]  /*3760*/  SHF.R.U64 R10, R20, 0x1c, RZ ;  /* 0x0000001c140a7819 */ /* 0x000fe400000012ff */
[----:B------:R-:W-:-:S02]  /*3770*/  PRMT R97, RZ, 0x7610, R97 ;  /* 0x00007610ff617816 */ /* 0x000fc40000000061 */
[----:B0-----:R-:W-:Y:S02]  /*3780*/  IADD3 R6, P6, PT, R160, R22, RZ ;  /* 0x00000016a0067210 */ /* 0x001fe40007fde0ff */
[----:B------:R-:W-:-:S03]  /*3790*/  LOP3.LUT P4, RZ, R10, 0x1, RZ, 0xc0, !PT ;  /* 0x000000010aff7812 */ /* 0x000fc6000788c0ff */
[----:B------:R-:W-:Y:S01]  /*37a0*/  IMAD.X R7, R11, 0x1, R23, P6 ;  /* 0x000000010b077824 */ /* 0x000fe200030e0617 */
[----:B------:R-:W-:Y:S02]  /*37b0*/  SHF.R.S32.HI R10, RZ, 0x1f, R156 ;  /* 0x0000001fff0a7819 */ /* 0x000fe4000001149c */
[----:B------:R-:W-:Y:S02]  /*37c0*/  SHF.R.U64 R9, R20, 0x1b, RZ ;  /* 0x0000001b14097819 */ /* 0x000fe400000012ff */
[----:B------:R-:W-:Y:S01]  /*37d0*/  IADD3 R8, P6, PT, R156, R22, RZ ;  /* 0x000000169c087210 */ /* 0x000fe20007fde0ff */
[----:B------:R0:W2:Y:S01]  /*37e0*/  @!P1 LDG.E.U8 R97, desc[UR18][R6.64] ;  /* 0x0000001206619981 */ /* 0x0000a2000c1e1100 */
[----:B------:R-:W-:Y:S02]  /*37f0*/  LOP3.LUT P1, RZ, R9, 0x1, RZ, 0xc0, !PT ;  /* 0x0000000109ff7812 */ /* 0x000fe4000782c0ff */
[----:B------:R-:W-:Y:S01]  /*3800*/  SHF.R.S32.HI R11, RZ, 0x1f, R155 ;  /* 0x0000001fff0b7819 */ /* 0x000fe2000001149b */
[----:B------:R-:W-:Y:S01]  /*3810*/  IMAD.X R9, R10, 0x1, R23, P6 ;  /* 0x000000010a097824 */ /* 0x000fe200030e0617 */
[----:B------:R-:W-:-:S02]  /*3820*/  PRMT R107, RZ, 0x7610, R107 ;  /* 0x00007610ff6b7816 */ /* 0x000fc4000000006b */
[----:B0-----:R-:W-:Y:S02]  /*3830*/  IADD3 R6, P6, PT, R155, R22, RZ ;  /* 0x000000169b067210 */ /* 0x001fe40007fde0ff */
[----:B------:R-:W-:-:S03]  /*3840*/  PRMT R34, RZ, 0x7610, R34 ;  /* 0x00007610ff227816 */ /* 0x000fc60000000022 */
[----:B------:R-:W-:Y:S01]  /*3850*/  IMAD.X R7, R11, 0x1, R23, P6 ;  /* 0x000000010b077824 */ /* 0x000fe200030e0617 */
[----:B------:R-:W-:Y:S02]  /*3860*/  SHF.R.U64 R10, R20, 0x1a, RZ ;  /* 0x0000001a140a7819 */ /* 0x000fe400000012ff */
[----:B------:R-:W2:Y:S01]  /*3870*/  @P2 LDG.E.U8 R34, desc[UR18][R8.64] ;  /* 0x0000001208222981 */ /* 0x000ea2000c1e1100 */
[----:B------:R-:W-:-:S03]  /*3880*/  SHF.R.S32.HI R11, RZ, 0x1f, R152 ;  /* 0x0000001fff0b7819 */ /* 0x000fc60000011498 */
[----:B------:R0:W2:Y:S01]  /*3890*/  @P0 LDG.E.U8 R107, desc[UR18][R6.64] ;  /* 0x00000012066b0981 */ /* 0x0000a2000c1e1100 */
[----:B------:R-:W-:Y:S02]  /*38a0*/  LOP3.LUT P2, RZ, R10, 0x1, RZ, 0xc0, !PT ;  /* 0x000000010aff7812 */ /* 0x000fe4000784c0ff */
[----:B------:R-:W-:Y:S02]  /*38b0*/  SHF.R.U64 R10, R20, 0x19, RZ ;  /* 0x00000019140a7819 */ /* 0x000fe400000012ff */
[----:B0-----:R-:W-:Y:S02]  /*38c0*/  IADD3 R6, P6, PT, R152, R22, RZ ;  /* 0x0000001698067210 */ /* 0x001fe40007fde0ff */
[----:B------:R-:W-:-:S03]  /*38d0*/  LOP3.LUT P0, RZ, R10, 0x1, RZ, 0xc0, !PT ;  /* 0x000000010aff7812 */ /* 0x000fc6000780c0ff */
[----:B------:R-:W-:Y:S01]  /*38e0*/  IMAD.X R7, R11, 0x1, R23, P6 ;  /* 0x000000010b077824 */ /* 0x000fe200030e0617 */
[----:B------:R-:W-:Y:S02]  /*38f0*/  SHF.R.S32.HI R10, RZ, 0x1f, R151 ;  /* 0x0000001fff0a7819 */ /* 0x000fe40000011497 */
[----:B------:R-:W-:Y:S02]  /*3900*/  SHF.R.U64 R9, R20, 0x18, RZ ;  /* 0x0000001814097819 */ /* 0x000fe400000012ff */
[----:B------:R-:W-:Y:S01]  /*3910*/  IADD3 R8, P6, PT, R151, R22, RZ ;  /* 0x0000001697087210 */ /* 0x000fe20007fde0ff */
[----:B------:R0:W2:Y:S01]  /*3920*/  @P4 LDG.E.U8 R122, desc[UR18][R6.64] ;  /* 0x00000012067a4981 */ /* 0x0000a2000c1e1100 */
[----:B------:R-:W-:Y:S02]  /*3930*/  LOP3.LUT P4, RZ, R9, 0x1, RZ, 0xc0, !PT ;  /* 0x0000000109ff7812 */ /* 0x000fe4000788c0ff */
[----:B------:R-:W-:Y:S01]  /*3940*/  SHF.R.S32.HI R11, RZ, 0x1f, R148 ;  /* 0x0000001fff0b7819 */ /* 0x000fe20000011494 */
[----:B------:R-:W-:Y:S01]  /*3950*/  IMAD.X R9, R10, 0x1, R23, P6 ;  /* 0x000000010a097824 */ /* 0x000fe200030e0617 */
[----:B------:R-:W-:-:S04]  /*3960*/  SHF.R.U64 R10, R20, 0x16, RZ ;  /* 0x00000016140a7819 */ /* 0x000fc800000012ff */
[----:B------:R1:W2:Y:S01]  /*3970*/  @P1 LDG.E.U8 R138, desc[UR18][R8.64] ;  /* 0x00000012088a1981 */ /* 0x0002a2000c1e1100 */
[----:B0-----:R-:W-:-:S05]  /*3980*/  IADD3 R6, P6, PT, R148, R22, RZ ;  /* 0x0000001694067210 */ /* 0x001fca0007fde0ff */
[----:B------:R-:W-:Y:S01]  /*3990*/  IMAD.X R7, R11, 0x1, R23, P6 ;  /* 0x000000010b077824 */ /* 0x000fe200030e0617 */
[----:B------:R-:W-:Y:S02]  /*39a0*/  SHF.R.S32.HI R11, RZ, 0x1f, R147 ;  /* 0x0000001fff0b7819 */ /* 0x000fe40000011493 */
[----:B------:R-:W-:Y:S02]  /*39b0*/  LOP3.LUT P1, RZ, R10, 0x1, RZ, 0xc0, !PT ;  /* 0x000000010aff7812 */ /* 0x000fe4000782c0ff */
[----:B------:R0:W2:Y:S01]  /*39c0*/  @P2 LDG.E.U8 R123, desc[UR18][R6.64] ;  /* 0x00000012067b2981 */ /* 0x0000a2000c1e1100 */
[C---:B------:R-:W-:Y:S02]  /*39d0*/  SHF.R.U64 R10, R20.reuse, 0x15, RZ ;  /* 0x00000015140a7819 */ /* 0x040fe400000012ff */
[----:B-1----:R-:W-:Y:S02]  /*39e0*/  SHF.R.U64 R9, R20, 0x14, RZ ;  /* 0x0000001414097819 */ /* 0x002fe400000012ff */
[----:B0-----:R-:W-:-:S02]  /*39f0*/  IADD3 R6, P6, PT, R147, R22, RZ ;  /* 0x0000001693067210 */ /* 0x001fc40007fde0ff */
[----:B------:R-:W-:-:S03]  /*3a00*/  LOP3.LUT P2, RZ, R10, 0x1, RZ, 0xc0, !PT ;  /* 0x000000010aff7812 */ /* 0x000fc6000784c0ff */
[--C-:B------:R-:W-:Y:S01]  /*3a10*/  IMAD.X R7, R11, 0x1, R23.reuse, P6 ;  /* 0x000000010b077824 */ /* 0x100fe200030e0617 */
[----:B------:R-:W-:Y:S02]  /*3a20*/  SHF.R.S32.HI R10, RZ, 0x1f, R144 ;  /* 0x0000001fff0a7819 */ /* 0x000fe40000011490 */
[----:B------:R-:W-:Y:S02]  /*3a30*/  IADD3 R8, P6, PT, R144, R22, RZ ;  /* 0x0000001690087210 */ /* 0x000fe40007fde0ff */
[----:B------:R0:W2:Y:S01]  /*3a40*/  @P0 LDG.E.U8 R108, desc[UR18][R6.64] ;  /* 0x00000012066c0981 */ /* 0x0000a2000c1e1100 */
[----:B------:R-:W-:Y:S02]  /*3a50*/  LOP3.LUT P0, RZ, R9, 0x1, RZ, 0xc0, !PT ;  /* 0x0000000109ff7812 */ /* 0x000fe4000780c0ff */
[----:B------:R-:W-:Y:S01]  /*3a60*/  IMAD.X R9, R10, 0x1, R23, P6 ;  /* 0x000000010a097824 */ /* 0x000fe200030e0617 */
[----:B------:R-:W-:Y:S02]  /*3a70*/  SHF.R.S32.HI R11, RZ, 0x1f, R140 ;  /* 0x0000001fff0b7819 */ /* 0x000fe4000001148c */
        /* <DEDUP_REMOVED lines=22> */
[----:B0-----:R-:W-:Y:S02]  /*3be0*/  IADD3 R6, P6, PT, R135, R22, RZ ;  /* 0x0000001687067210 */ /* 0x001fe40007fde0ff */
[----:B------:R-:W-:-:S03]  /*3bf0*/  LOP3.LUT P0, RZ, R10, 0x1, RZ, 0xc0, !PT ;  /* 0x000000010aff7812 */ /* 0x000fc6000780c0ff */
[----:B------:R-:W-:Y:S01]  /*3c00*/  IMAD.X R7, R11, 0x1, R23, P6 ;  /* 0x000000010b077824 */ /* 0x000fe200030e0617 */
[----:B------:R-:W-:Y:S02]  /*3c10*/  SHF.R.S32.HI R11, RZ, 0x1f, R132 ;  /* 0x0000001fff0b7819 */ /* 0x000fe40000011484 */
[----:B-1----:R-:W-:Y:S02]  /*3c20*/  IADD3 R8, P6, PT, R132, R22, RZ ;  /* 0x0000001684087210 */ /* 0x002fe40007fde0ff */
[----:B------:R0:W2:Y:S01]  /*3c30*/  @P4 LDG.E.U8 R137, desc[UR18][R6.64] ;  /* 0x0000001206894981 */ /* 0x0000a2000c1e1100 */
[----:B------:R-:W-:Y:S02]  /*3c40*/  SHF.R.U64 R10, R20, 0xe, RZ ;  /* 0x0000000e140a7819 */ /* 0x000fe400000012ff */
[----:B------:R-:W-:Y:S01]  /*3c50*/  PRMT R121, RZ, 0x7610, R121 ;  /* 0x00007610ff797816 */ /* 0x000fe20000000079 */
[----:B------:R-:W-:Y:S01]  /*3c60*/  IMAD.X R9, R11, 0x1, R23, P6 ;  /* 0x000000010b097824 */ /* 0x000fe200030e0617 */
[----:B------:R-:W-:-:S02]  /*3c70*/  LOP3.LUT P4, RZ, R10, 0x1, RZ, 0xc0, !PT ;  /* 0x000000010aff7812 */ /* 0x000fc4000788c0ff */
[----:B------:R-:W-:Y:S02]  /*3c80*/  SHF.R.S32.HI R12, RZ, 0x1f, R131 ;  /* 0x0000001fff0c7819 */ /* 0x000fe40000011483 */
[----:B------:R-:W-:Y:S01]  /*3c90*/  SHF.R.U64 R11, R20, 0xd, RZ ;  /* 0x0000000d140b7819 */ /* 0x000fe200000012ff */
[----:B0-----:R-:W-:Y:S01]  /*3ca0*/  IMAD R6, R90, 0x2f, RZ ;  /* 0x0000002f5a067824 */ /* 0x001fe200078e02ff */
        /* <DEDUP_REMOVED lines=8> */
[----:B------:R-:W-:Y:S02]  /*3d30*/  PRMT R99, RZ, 0x7610, R99 ;  /* 0x00007610ff637816 */ /* 0x000fe40000000063 */
[----:B------:R-:W-:Y:S01]  /*3d40*/  SHF.R.U64 R12, R20, 0xc, RZ ;  /* 0x0000000c140c7819 */ /* 0x000fe200000012ff */
[----:B------:R-:W-:Y:S02]  /*3d50*/  IMAD.X R9, R7, 0x1, R23, P6 ;  /* 0x0000000107097824 */ /* 0x000fe400030e0617 */
[----:B------:R-:W-:Y:S01]  /*3d60*/  IMAD R7, R90, 0x31, RZ ;  /* 0x000000315a077824 */ /* 0x000fe200078e02ff */
[----:B------:R-:W-:Y:S02]  /*3d70*/  LOP3.LUT P2, RZ, R12, 0x1, RZ, 0xc0, !PT ;  /* 0x000000010cff7812 */ /* 0x000fe4000784c0ff */
[----:B------:R-:W-:Y:S01]  /*3d80*/  SHF.R.U64 R13, R20, 0xb, RZ ;  /* 0x0000000b140d7819 */ /* 0x000fe200000012ff */
[----:B------:R0:W2:Y:S01]  /*3d90*/  @P0 LDG.E.U8 R99, desc[UR18][R8.64] ;  /* 0x0000001208630981 */ /* 0x0000a2000c1e1100 */
[----:B------:R-:W-:-:S02]  /*3da0*/  SHF.R.S32.HI R14, RZ, 0x1f, R7 ;  /* 0x0000001fff0e7819 */ /* 0x000fc40000011407 */
[----:B------:R-:W-:Y:S02]  /*3db0*/  IADD3 R12, P6, PT, R7, R22, RZ ;  /* 0x00000016070c7210 */ /* 0x000fe40007fde0ff */
[----:B------:R-:W-:Y:S02]  /*3dc0*/  LOP3.LUT P0, RZ, R13, 0x1, RZ, 0xc0, !PT ;  /* 0x000000010dff7812 */ /* 0x000fe4000780c0ff */
[----:B------:R-:W-:Y:S01]  /*3dd0*/  PRMT R81, RZ, 0x7610, R81 ;  /* 0x00007610ff517816 */ /* 0x000fe20000000051 */
[----:B0-----:R-:W-:Y:S02]  /*3de0*/  IMAD R8, R90, 0x32, RZ ;  /* 0x000000325a087824 */ /* 0x001fe400078e02ff */
[----:B------:R-:W-:Y:S01]  /*3df0*/  IMAD.X R13, R14, 0x1, R23, P6 ;  /* 0x000000010e0d7824 */ /* 0x000fe200030e0617 */
[----:B------:R-:W-:Y:S01]  /*3e00*/  SHF.R.U64 R11, R20, 0xa, RZ ;  /* 0x0000000a140b7819 */ /* 0x000fe200000012ff */
[----:B------:R-:W-:Y:S01]  /*3e10*/  IMAD R9, R90, 0x33, RZ ;  /* 0x000000335a097824 */ /* 0x000fe200078e02ff */
[----:B------:R-:W-:-:S02]  /*3e20*/  SHF.R.S32.HI R14, RZ, 0x1f, R8 ;  /* 0x0000001fff0e7819 */ /* 0x000fc40000011408 */
[-C--:B------:R-:W-:Y:S01]  /*3e30*/  IADD3 R10, P6, PT, R8, R22.reuse, RZ ;  /* 0x00000016080a7210 */ /* 0x080fe20007fde0ff */
[----:B------:R0:W2:Y:S01]  /*3e40*/  @P4 LDG.E.U8 R81, desc[UR18][R12.64] ;  /* 0x000000120c514981 */ /* 0x0000a2000c1e1100 */
[----:B------:R-:W-:Y:S02]  /*3e50*/  LOP3.LUT P4, RZ, R11, 0x1, RZ, 0xc0, !PT ;  /* 0x000000010bff7812 */ /* 0x000fe4000788c0ff */
[----:B------:R-:W-:Y:S01]  /*3e60*/  PRMT R87, RZ, 0x7610, R87 ;  /* 0x00007610ff577816 */ /* 0x000fe20000000057 */
[----:B------:R-:W-:Y:S01]  /*3e70*/  IMAD.X R11, R14, 0x1, R23, P6 ;  /* 0x000000010e0b7824 */ /* 0x000fe200030e0617 */
[----:B------:R-:W-:Y:S02]  /*3e80*/  SHF.R.S32.HI R15, RZ, 0x1f, R9 ;  /* 0x0000001fff0f7819 */ /* 0x000fe40000011409 */
[----:B------:R-:W-:Y:S02]  /*3e90*/  PRMT R126, RZ, 0x7610, R126 ;  /* 0x00007610ff7e7816 */ /* 0x000fe4000000007e */
[----:B------:R1:W2:Y:S01]  /*3ea0*/  @P1 LDG.E.U8 R87, desc[UR18][R10.64] ;  /* 0x000000120a571981 */ /* 0x0002a2000c1e1100 */
[----:B0-----:R-:W-:-:S05]  /*3eb0*/  IADD3 R12, P6, PT, R9, R22, RZ ;  /* 0x00000016090c7210 */ /* 0x001fca0007fde0ff */
[----:B------:R-:W-:Y:S02]  /*3ec0*/  IMAD.X R13, R15, 0x1, R23, P6 ;  /* 0x000000010f0d7824 */ /* 0x000fe400030e0617 */
[----:B-1----:R-:W-:-:S03]  /*3ed0*/  IMAD R11, R90, 0x35, RZ ;  /* 0x000000355a0b7824 */ /* 0x002fc600078e02ff */
[----:B------:R0:W2:Y:S01]  /*3ee0*/  @P2 LDG.E.U8 R126, desc[UR18][R12.64] ;  /* 0x000000120c7e2981 */ /* 0x0000a2000c1e1100 */
[----:B------:R-:W-:Y:S01]  /*3ef0*/  SHF.R.U64 R14, R20, 0x9, RZ ;  /* 0x00000009140e7819 */ /* 0x000fe200000012ff */
[----:B------:R-:W-:Y:S01]  /*3f00*/  IMAD R10, R90, 0x34, RZ ;  /* 0x000000345a0a7824 */ /* 0x000fe200078e02ff */
[----:B------:R-:W-:Y:S02]  /*3f10*/  SHF.R.S32.HI R82, RZ, 0x1f, R11 ;  /* 0x0000001fff527819 */ /* 0x000fe4000001140b */
[----:B------:R-:W-:Y:S02]  /*3f20*/  IADD3 R16, P2, PT, R11, R22, RZ ;  /* 0x000000160b107210 */ /* 0x000fe40007f5e0ff */
[----:B------:R-:W-:Y:S02]  /*3f30*/  LOP3.LUT R146, R80, 0x2a, RZ, 0xfc, !PT ;  /* 0x0000002a50927812 */ /* 0x000fe400078efcff */
[----:B------:R-:W-:Y:S01]  /*3f40*/  LOP3.LUT P1, RZ, R14, 0x1, RZ, 0xc0, !PT ;  /* 0x000000010eff7812 */ /* 0x000fe2000782c0ff */
[----:B------:R-:W-:Y:S01]  /*3f50*/  IMAD.X R17, R82, 0x1, R23, P2 ;  /* 0x0000000152117824 */ /* 0x000fe200010e0617 */
[----:B------:R-:W-:-:S02]  /*3f60*/  IABS R82, R146 ;  /* 0x0000009200527213 */ /* 0x000fc40000000000 */
[----:B------:R-:W-:Y:S02]  /*3f70*/  SHF.R.S32.HI R83, RZ, 0x1f, R10 ;  /* 0x0000001fff537819 */ /* 0x000fe4000001140a */
[----:B------:R-:W-:Y:S02]  /*3f80*/  IADD3 R14, P6, PT, R10, R22, RZ ;  /* 0x000000160a0e7210 */ /* 0x000fe40007fde0ff */
[----:B------:R-:W-:Y:S01]  /*3f90*/  LOP3.LUT R149, R80, 0x2c, RZ, 0xfc, !PT ;  /* 0x0000002c50957812 */ /* 0x000fe200078efcff */
[----:B0-----:R-:W-:Y:S01]  /*3fa0*/  IMAD.HI.U32 R13, R79, R82, RZ ;  /* 0x000000524f0d7227 */ /* 0x001fe200078e00ff */
[----:B------:R-:W-:Y:S02]  /*3fb0*/  PRMT R133, RZ, 0x7610, R133 ;  /* 0x00007610ff857816 */ /* 0x000fe40000000085 */
[----:B------:R-:W-:Y:S01]  /*3fc0*/  IABS R154, R149 ;  /* 0x00000095009a7213 */ /* 0x000fe20000000000 */
[----:B------:R-:W-:Y:S02]  /*3fd0*/  IMAD.X R15, R83, 0x1, R23, P6 ;  /* 0x00000001530f7824 */ /* 0x000fe400030e0617 */
[----:B------:R-:W-:Y:S01]  /*3fe0*/  IMAD R12, R90, 0x36, RZ ;  /* 0x000000365a0c7824 */ /* 0x000fe200078e02ff */
[----:B------:R-:W-:Y:S01]  /*3ff0*/  LOP3.LUT R162, R80, 0x30, RZ, 0xfc, !PT ;  /* 0x0000003050a27812 */ /* 0x000fe200078efcff */
[----:B------:R-:W-:Y:S01]  /*4000*/  IMAD.MOV R161, RZ, RZ, -R13 ;  /* 0x000000ffffa17224 */ /* 0x000fe200078e0a0d */
[----:B------:R0:W2:Y:S01]  /*4010*/  @P0 LDG.E.U8 R133, desc[UR18][R14.64] ;  /* 0x000000120e850981 */ /* 0x0000a2000c1e1100 */
[----:B------:R-:W-:Y:S01]  /*4020*/  IMAD.HI.U32 R13, R79, R154, RZ ;  /* 0x0000009a4f0d7227 */ /* 0x000fe200078e00ff */
[----:B------:R-:W-:-:S02]  /*4030*/  SHF.R.S32.HI R252, RZ, 0x1f, R12 ;  /* 0x0000001ffffc7819 */ /* 0x000fc4000001140c */
[----:B------:R-:W-:Y:S01]  /*4040*/  IABS R150, R162 ;  /* 0x000000a200967213 */ /* 0x000fe20000000000 */
[----:B------:R-:W-:Y:S01]  /*4050*/  IMAD.MOV R13, RZ, RZ, -R13 ;  /* 0x000000ffff0d7224 */ /* 0x000fe200078e0a0d */
[----:B------:R-:W-:Y:S02]  /*4060*/  PRMT R103, RZ, 0x7610, R103 ;  /* 0x00007610ff677816 */ /* 0x000fe40000000067 */
[----:B0-----:R-:W-:Y:S01]  /*4070*/  IADD3 R14, P0, PT, R12, R22, RZ ;  /* 0x000000160c0e7210 */ /* 0x001fe20007f1e0ff */
[C---:B------:R-:W-:Y:S01]  /*4080*/  IMAD R154, R77.reuse, R13, R154 ;  /* 0x0000000d4d9a7224 */ /* 0x040fe200078e029a */
[----:B------:R-:W-:Y:S01]  /*4090*/  ISETP.GT.U32.AND P2, PT, R77, R43, PT ;  /* 0x0000002b4d00720c */ /* 0x000fe20003f44070 */
[----:B------:R-:W-:Y:S01]  /*40a0*/  IMAD.HI.U32 R13, R79, R150, RZ ;  /* 0x000000964f0d7227 */ /* 0x000fe200078e00ff */
[----:B------:R-:W-:-:S03]  /*40b0*/  LOP3.LUT R153, R80, 0x2e, RZ, 0xfc, !PT ;  /* 0x0000002e50997812 */ /* 0x000fc600078efcff */
[----:B------:R-:W-:Y:S01]  /*40c0*/  IMAD.X R15, R252, 0x1, R23, P0 ;  /* 0x00000001fc0f7824 */ /* 0x000fe200000e0617 */
[----:B------:R-:W-:Y:S02]  /*40d0*/  LOP3.LUT R158, R80, 0x32, RZ, 0xfc, !PT ;  /* 0x00000032509e7812 */ /* 0x000fe400078efcff */
[----:B------:R-:W-:Y:S01]  /*40e0*/  PRMT R119, RZ, 0x7610, R119 ;  /* 0x00007610ff777816 */ /* 0x000fe20000000077 */
[----:B------:R-:W-:Y:S01]  /*40f0*/  IMAD.MOV R13, RZ, RZ, -R13 ;  /* 0x000000ffff0d7224 */ /* 0x000fe200078e0a0d */
[----:B------:R0:W2:Y:S01]  /*4100*/  @P1 LDG.E.U8 R103, desc[UR18][R14.64] ;  /* 0x000000120e671981 */ /* 0x0000a2000c1e1100 */
[----:B------:R-:W-:Y:S02]  /*4110*/  IABS R84, R153 ;  /* 0x0000009900547213 */ /* 0x000fe40000000000 */
[C---:B------:R-:W-:Y:S01]  /*4120*/  ISETP.GT.U32.AND P0, PT, R77.reuse, R45, PT ;  /* 0x0000002d4d00720c */ /* 0x040fe20003f04070 */
[----:B------:R1:W2:Y:S01]  /*4130*/  @P4 LDG.E.U8 R119, desc[UR18][R16.64] ;  /* 0x0000001210774981 */ /* 0x0002a2000c1e1100 */
[----:B------:R-:W-:Y:S01]  /*4140*/  IMAD R150, R77, R13, R150 ;  /* 0x0000000d4d967224 */ /* 0x000fe200078e0296 */
[----:B0-----:R-:W-:-:S02]  /*4150*/  IABS R14, R158 ;  /* 0x0000009e000e7213 */ /* 0x001fc40000000000 */
[----:B------:R-:W-:Y:S01]  /*4160*/  LOP3.LUT R130, R80, 0x34, RZ, 0xfc, !PT ;  /* 0x0000003450827812 */ /* 0x000fe200078efcff */
[----:B-1----:R-:W-:-:S04]  /*4170*/  IMAD.HI.U32 R16, R79, R84, RZ ;  /* 0x000000544f107227 */ /* 0x002fc800078e00ff */
[----:B------:R-:W-:Y:S01]  /*4180*/  IMAD.HI.U32 R13, R79, R14, RZ ;  /* 0x0000000e4f0d7227 */ /* 0x000fe200078e00ff */
[----:B------:R-:W-:-:S03]  /*4190*/  IABS R104, R130 ;  /* 0x0000008200687213 */ /* 0x000fc60000000000 */
[----:B------:R-:W-:Y:S01]  /*41a0*/  @!P2 IMAD.IADD R43, R43, 0x1, -R77 ;  /* 0x000000012b2ba824 */ /* 0x000fe200078e0a4d */
[C---:B------:R-:W-:Y:S01]  /*41b0*/  ISETP.GT.U32.AND P2, PT, R77.reuse, R47, PT ;  /* 0x0000002f4d00720c */ /* 0x040fe20003f44070 */
[----:B------:R-:W-:Y:S01]  /*41c0*/  IMAD.MOV R16, RZ, RZ, -R16 ;  /* 0x000000ffff107224 */ /* 0x000fe200078e0a10 */
[C---:B------:R-:W-:Y:S01]  /*41d0*/  ISETP.GT.U32.AND P1, PT, R77.reuse, R46, PT ;  /* 0x0000002e4d00720c */ /* 0x040fe20003f24070 */
[----:B------:R-:W-:Y:S02]  /*41e0*/  IMAD.MOV R13, RZ, RZ, -R13 ;  /* 0x000000ffff0d7224 */ /* 0x000fe400078e0a0d */
[C---:B------:R-:W-:Y:S01]  /*41f0*/  IMAD R157, R77.reuse, R16, R84 ;  /* 0x000000104d9d7224 */ /* 0x040fe200078e0254 */
[----:B------:R-:W-:Y:S01]  /*4200*/  LOP3.LUT R16, R80, 0x3e, RZ, 0xfc, !PT ;  /* 0x0000003e50107812 */ /* 0x000fe200078efcff */
[----:B------:R-:W-:Y:S02]  /*4210*/  IMAD R117, R77, R13, R14 ;  /* 0x0000000d4d757224 */ /* 0x000fe400078e020e */
[----:B------:R-:W-:Y:S01]  /*4220*/  IMAD.HI.U32 R13, R79, R104, RZ ;  /* 0x000000684f0d7227 */ /* 0x000fe200078e00ff */
[----:B------:R-:W-:-:S03]  /*4230*/  IABS R14, R16 ;  /* 0x00000010000e7213 */ /* 0x000fc60000000000 */
[----:B------:R-:W-:Y:S01]  /*4240*/  @!P0 IMAD.IADD R45, R45, 0x1, -R77 ;  /* 0x000000012d2d8824 */ /* 0x000fe200078e0a4d */
[----:B------:R-:W-:Y:S01]  /*4250*/  ISETP.GT.U32.AND P0, PT, R77, R53, PT ;  /* 0x000000354d00720c */ /* 0x000fe20003f04070 */
[----:B------:R-:W-:Y:S02]  /*4260*/  IMAD.MOV R13, RZ, RZ, -R13 ;  /* 0x000000ffff0d7224 */ /* 0x000fe400078e0a0d */
[----:B------:R-:W-:Y:S01]  /*4270*/  @!P2 IMAD.IADD R47, R47, 0x1, -R77 ;  /* 0x000000012f2fa824 */ /* 0x000fe200078e0a4d */
[C---:B------:R-:W-:Y:S01]  /*4280*/  ISETP.GT.U32.AND P2, PT, R77.reuse, R55, PT ;  /* 0x000000374d00720c */ /* 0x040fe20003f44070 */
[----:B------:R-:W-:Y:S02]  /*4290*/  IMAD R104, R77, R13, R104 ;  /* 0x0000000d4d687224 */ /* 0x000fe400078e0268 */
[----:B------:R-:W-:-:S04]  /*42a0*/  IMAD.HI.U32 R13, R79, R14, RZ ;  /* 0x0000000e4f0d7227 */ /* 0x000fc800078e00ff */
[----:B------:R-:W-:Y:S01]  /*42b0*/  @!P1 IMAD.IADD R46, R46, 0x1, -R77 ;  /* 0x000000012e2e9824 */ /* 0x000fe200078e0a4d */
[----:B------:R-:W-:Y:S01]  /*42c0*/  ISETP.GT.U32.AND P1, PT, R77, R54, PT ;  /* 0x000000364d00720c */ /* 0x000fe20003f24070 */
[----:B------:R-:W-:Y:S02]  /*42d0*/  IMAD.MOV R13, RZ, RZ, -R13 ;  /* 0x000000ffff0d7224 */ /* 0x000fe400078e0a0d */
[--C-:B------:R-:W-:Y:S01]  /*42e0*/  @!P0 IMAD.IADD R53, R53, 0x1, -R77.reuse ;  /* 0x0000000135358824 */ /* 0x100fe200078e0a4d */
[C---:B------:R-:W-:Y:S01]  /*42f0*/  ISETP.GT.U32.AND P0, PT, R77.reuse, R61, PT ;  /* 0x0000003d4d00720c */ /* 0x040fe20003f04070 */
[----:B------:R-:W-:Y:S02]  /*4300*/  IMAD R165, R77, R13, R14 ;  /* 0x0000000d4da57224 */ /* 0x000fe400078e020e */
[----:B------:R-:W-:Y:S01]  /*4310*/  @!P2 IMAD.IADD R55, R55, 0x1, -R77 ;  /* 0x000000013737a824 */ /* 0x000fe200078e0a4d */
[C---:B------:R-:W-:Y:S02]  /*4320*/  ISETP.GT.U32.AND P2, PT, R77.reuse, R63, PT ;  /* 0x0000003f4d00720c */ /* 0x040fe40003f44070 */
[----:B------:R-:W-:-:S03]  /*4330*/  ISETP.GT.U32.AND P4, PT, R77, R165, PT ;  /* 0x000000a54d00720c */ /* 0x000fc60003f84070 */
[----:B------:R-:W-:Y:S01]  /*4340*/  @!P1 IMAD.IADD R54, R54, 0x1, -R77 ;  /* 0x0000000136369824 */ /* 0x000fe200078e0a4d */
[----:B------:R-:W-:-:S03]  /*4350*/  ISETP.GT.U32.AND P1, PT, R77, R62, PT ;  /* 0x0000003e4d00720c */ /* 0x000fc60003f24070 */
[----:B------:R-:W-:Y:S01]  /*4360*/  @!P0 IMAD.IADD R61, R61, 0x1, -R77 ;  /* 0x000000013d3d8824 */ /* 0x000fe200078e0a4d */
[----:B------:R-:W-:-:S03]  /*4370*/  ISETP.GT.U32.AND P0, PT, R77, R70, PT ;  /* 0x000000464d00720c */ /* 0x000fc60003f04070 */
[--C-:B------:R-:W-:Y:S02]  /*4380*/  @!P2 IMAD.IADD R63, R63, 0x1, -R77.reuse ;  /* 0x000000013f3fa824 */ /* 0x100fe400078e0a4d */
[--C-:B------:R-:W-:Y:S01]  /*4390*/  @!P4 IMAD.IADD R165, R165, 0x1, -R77.reuse ;  /* 0x00000001a5a5c824 */ /* 0x100fe200078e0a4d */
[C---:B------:R-:W-:Y:S02]  /*43a0*/  ISETP.GT.U32.AND P4, PT, R77.reuse, R52, PT ;  /* 0x000000344d00720c */ /* 0x040fe40003f84070 */
[C---:B------:R-:W-:Y:S01]  /*43b0*/  ISETP.GT.U32.AND P2, PT, R77.reuse, R72, PT ;  /* 0x000000484d00720c */ /* 0x040fe20003f44070 */
[----:B------:R-:W-:Y:S01]  /*43c0*/  @!P1 IMAD.IADD R62, R62, 0x1, -R77 ;  /* 0x000000013e3e9824 */ /* 0x000fe200078e0a4d */
[----:B------:R-:W-:-:S03]  /*43d0*/  ISETP.GT.U32.AND P1, PT, R77, R71, PT ;  /* 0x000000474d00720c */ /* 0x000fc60003f24070 */
[----:B------:R-:W-:Y:S01]  /*43e0*/  @!P0 IMAD.IADD R70, R70, 0x1, -R77 ;  /* 0x0000000146468824 */ /* 0x000fe200078e0a4d */
[----:B------:R-:W-:Y:S02]  /*43f0*/  ISETP.GT.U32.AND P0, PT, R77, R19, PT ;  /* 0x000000134d00720c */ /* 0x000fe40003f04070 */
[----:B------:R-:W-:-:S03]  /*4400*/  LOP3.LUT R111, R80, 0x36, RZ, 0xfc, !PT ;  /* 0x00000036506f7812 */ /* 0x000fc600078efcff */
[--C-:B------:R-:W-:Y:S01]  /*4410*/  @!P4 IMAD.IADD R52, R52, 0x1, -R77.reuse ;  /* 0x000000013434c824 */ /* 0x100fe200078e0a4d */
[C---:B------:R-:W-:Y:S01]  /*4420*/  ISETP.GT.U32.AND P4, PT, R77.reuse, R56, PT ;  /* 0x000000384d00720c */ /* 0x040fe20003f84070 */
[--C-:B------:R-:W-:Y:S01]  /*4430*/  @!P2 IMAD.IADD R72, R72, 0x1, -R77.reuse ;  /* 0x000000014848a824 */ /* 0x100fe200078e0a4d */
[----:B------:R-:W-:Y:S01]  /*4440*/  ISETP.GT.U32.AND P2, PT, R77, R25, PT ;  /* 0x000000194d00720c */ /* 0x000fe20003f44070 */
[----:B------:R-:W-:Y:S01]  /*4450*/  @!P1 IMAD.IADD R71, R71, 0x1, -R77 ;  /* 0x0000000147479824 */ /* 0x000fe200078e0a4d */
[----:B------:R-:W-:Y:S02]  /*4460*/  IABS R86, R111 ;  /* 0x0000006f00567213 */ /* 0x000fe40000000000 */
[C---:B------:R-:W-:Y:S01]  /*4470*/  ISETP.GT.U32.AND P1, PT, R77.reuse, R24, PT ;  /* 0x000000184d00720c */ /* 0x040fe20003f24070 */
[----:B------:R-:W-:Y:S01]  /*4480*/  IMAD R161, R77, R161, R82 ;  /* 0x000000a14da17224 */ /* 0x000fe200078e0252 */
[C---:B------:R-:W-:Y:S01]  /*4490*/  LOP3.LUT R101, R80.reuse, 0x38, RZ, 0xfc, !PT ;  /* 0x0000003850657812 */ /* 0x040fe200078efcff */
[----:B------:R-:W-:Y:S01]  /*44a0*/  IMAD.HI.U32 R13, R79, R86, RZ ;  /* 0x000000564f0d7227 */ /* 0x000fe200078e00ff */
[----:B------:R-:W-:-:S03]  /*44b0*/  LOP3.LUT R84, R80, 0x3a, RZ, 0xfc, !PT ;  /* 0x0000003a50547812 */ /* 0x000fc600078efcff */
[----:B------:R-:W-:Y:S01]  /*44c0*/  @!P0 IMAD.IADD R19, R19, 0x1, -R77 ;  /* 0x0000000113138824 */ /* 0x000fe200078e0a4d */
[----:B------:R-:W-:Y:S01]  /*44d0*/  ISETP.GT.U32.AND P0, PT, R77, R161, PT ;  /* 0x000000a14d00720c */ /* 0x000fe20003f04070 */
[----:B------:R-:W-:Y:S01]  /*44e0*/  IMAD.MOV R13, RZ, RZ, -R13 ;  /* 0x000000ffff0d7224 */ /* 0x000fe200078e0a0d */
[----:B------:R-:W-:Y:S01]  /*44f0*/  IABS R82, R101 ;  /* 0x0000006500527213 */ /* 0x000fe20000000000 */
[--C-:B------:R-:W-:Y:S01]  /*4500*/  @!P4 IMAD.IADD R56, R56, 0x1, -R77.reuse ;  /* 0x000000013838c824 */ /* 0x100fe200078e0a4d */
[----:B------:R-:W-:Y:S01]  /*4510*/  IABS R100, R84 ;  /* 0x0000005400647213 */ /* 0x000fe20000000000 */
[--C-:B------:R-:W-:Y:S01]  /*4520*/  @!P2 IMAD.IADD R25, R25, 0x1, -R77.reuse ;  /* 0x000000011919a824 */ /* 0x100fe200078e0a4d */
[C---:B------:R-:W-:Y:S01]  /*4530*/  ISETP.GT.U32.AND P4, PT, R77.reuse, R64, PT ;  /* 0x000000404d00720c */ /* 0x040fe20003f84070 */
[C---:B------:R-:W-:Y:S01]  /*4540*/  IMAD R86, R77.reuse, R13, R86 ;  /* 0x0000000d4d567224 */ /* 0x040fe200078e0256 */
[C---:B------:R-:W-:Y:S01]  /*4550*/  ISETP.GT.U32.AND P2, PT, R77.reuse, R157, PT ;  /* 0x0000009d4d00720c */ /* 0x040fe20003f44070 */
[----:B------:R-:W-:Y:S01]  /*4560*/  @!P1 IMAD.IADD R24, R24, 0x1, -R77 ;  /* 0x0000000118189824 */ /* 0x000fe200078e0a4d */
[----:B------:R-:W-:Y:S01]  /*4570*/  ISETP.GT.U32.AND P1, PT, R77, R154, PT ;  /* 0x0000009a4d00720c */ /* 0x000fe20003f24070 */
[----:B------:R-:W-:-:S04]  /*4580*/  IMAD.HI.U32 R13, R79, R82, RZ ;  /* 0x000000524f0d7227 */ /* 0x000fc800078e00ff */
[----:B------:R-:W-:Y:S01]  /*4590*/  IMAD.HI.U32 R14, R79, R100, RZ ;  /* 0x000000644f0e7227 */ /* 0x000fe200078e00ff */
[----:B------:R-:W-:-:S03]  /*45a0*/  LOP3.LUT R85, R80, 0x3c, RZ, 0xfc, !PT ;  /* 0x0000003c50557812 */ /* 0x000fc600078efcff */
[----:B------:R-:W-:Y:S02]  /*45b0*/  IMAD.MOV R13, RZ, RZ, -R13 ;  /* 0x000000ffff0d7224 */ /* 0x000fe400078e0a0d */
[----:B------:R-:W-:Y:S02]  /*45c0*/  IMAD.MOV R14, RZ, RZ, -R14 ;  /* 0x000000ffff0e7224 */ /* 0x000fe400078e0a0e */
[--C-:B------:R-:W-:Y:S01]  /*45d0*/  @!P0 IMAD.IADD R161, R161, 0x1, -R77.reuse ;  /* 0x00000001a1a18824 */ /* 0x100fe200078e0a4d */
[C---:B------:R-:W-:Y:S01]  /*45e0*/  ISETP.GT.U32.AND P0, PT, R77.reuse, R117, PT ;  /* 0x000000754d00720c */ /* 0x040fe20003f04070 */
[C---:B------:R-:W-:Y:S02]  /*45f0*/  IMAD R83, R77.reuse, R13, R82 ;  /* 0x0000000d4d537224 */ /* 0x040fe400078e0252 */
[C---:B------:R-:W-:Y:S01]  /*4600*/  IMAD R82, R77.reuse, R14, R100 ;  /* 0x0000000e4d527224 */ /* 0x040fe200078e0264 */
[----:B------:R-:W-:Y:S01]  /*4610*/  IABS R14, R85 ;  /* 0x00000055000e7213 */ /* 0x000fe20000000000 */
[--C-:B------:R-:W-:Y:S01]  /*4620*/  @!P4 IMAD.IADD R64, R64, 0x1, -R77.reuse ;  /* 0x000000014040c824 */ /* 0x100fe200078e0a4d */
[----:B------:R-:W-:Y:S01]  /*4630*/  ISETP.GT.U32.AND P4, PT, R77, R73, PT ;  /* 0x000000494d00720c */ /* 0x000fe20003f84070 */
[--C-:B------:R-:W-:Y:S01]  /*4640*/  @!P2 IMAD.IADD R157, R157, 0x1, -R77.reuse ;  /* 0x000000019d9da824 */ /* 0x100fe200078e0a4d */
[C---:B------:R-:W-:Y:S01]  /*4650*/  ISETP.GT.U32.AND P2, PT, R77.reuse, R86, PT ;  /* 0x000000564d00720c */ /* 0x040fe20003f44070 */
[----:B------:R-:W-:Y:S01]  /*4660*/  @!P1 IMAD.IADD R154, R154, 0x1, -R77 ;  /* 0x000000019a9a9824 */ /* 0x000fe200078e0a4d */
[----:B------:R-:W-:Y:S01]  /*4670*/  ISETP.GT.U32.AND P1, PT, R77, R104, PT ;  /* 0x000000684d00720c */ /* 0x000fe20003f24070 */
[----:B------:R-:W-:-:S04]  /*4680*/  IMAD.HI.U32 R79, R79, R14, RZ ;  /* 0x0000000e4f4f7227 */ /* 0x000fc800078e00ff */
[----:B------:R-:W-:Y:S02]  /*4690*/  IMAD.MOV R79, RZ, RZ, -R79 ;  /* 0x000000ffff4f7224 */ /* 0x000fe400078e0a4f */
[--C-:B------:R-:W-:Y:S01]  /*46a0*/  @!P0 IMAD.IADD R117, R117, 0x1, -R77.reuse ;  /* 0x0000000175758824 */ /* 0x100fe200078e0a4d */
[C---:B------:R-:W-:Y:S01]  /*46b0*/  ISETP.GT.U32.AND P0, PT, R77.reuse, R82, PT ;  /* 0x000000524d00720c */ /* 0x040fe20003f04070 */
[----:B------:R-:W-:Y:S02]  /*46c0*/  IMAD R79, R77, R79, R14 ;  /* 0x0000004f4d4f7224 */ /* 0x000fe400078e020e */
[--C-:B------:R-:W-:Y:S01]  /*46d0*/  @!P4 IMAD.IADD R73, R73, 0x1, -R77.reuse ;  /* 0x000000014949c824 */ /* 0x100fe200078e0a4d */
[C---:B------:R-:W-:Y:S01]  /*46e0*/  ISETP.GT.U32.AND P4, PT, R77.reuse, R18, PT ;  /* 0x000000124d00720c */ /* 0x040fe20003f84070 */
[--C-:B------:R-:W-:Y:S01]  /*46f0*/  @!P2 IMAD.IADD R86, R86, 0x1, -R77.reuse ;  /* 0x000000015656a824 */ /* 0x100fe200078e0a4d */
[C---:B------:R-:W-:Y:S01]  /*4700*/  ISETP.GT.U32.AND P2, PT, R77.reuse, R43, PT ;  /* 0x0000002b4d00720c */ /* 0x040fe20003f44070 */
[----:B------:R-:W-:Y:S01]  /*4710*/  @!P1 IMAD.IADD R104, R104, 0x1, -R77 ;  /* 0x0000000168689824 */ /* 0x000fe200078e0a4d */
[----:B------:R-:W-:-:S05]  /*4720*/  ISETP.GT.U32.AND P1, PT, R77, R79, PT ;  /* 0x0000004f4d00720c */ /* 0x000fca0003f24070 */
[----:B------:R-:W-:Y:S01]  /*4730*/  @!P0 IMAD.IADD R82, R82, 0x1, -R77 ;  /* 0x0000000152528824 */ /* 0x000fe200078e0a4d */
[----:B------:R-:W-:-:S03]  /*4740*/  ISETP.GT.U32.AND P0, PT, R77, R45, PT ;  /* 0x0000002d4d00720c */ /* 0x000fc60003f04070 */
[--C-:B------:R-:W-:Y:S01]  /*4750*/  @!P4 IMAD.IADD R18, R18, 0x1, -R77.reuse ;  /* 0x000000011212c824 */ /* 0x100fe200078e0a4d */
[----:B------:R-:W-:Y:S01]  /*4760*/  ISETP.GT.U32.AND P4, PT, R77, R150, PT ;  /* 0x000000964d00720c */ /* 0x000fe20003f84070 */
[--C-:B------:R-:W-:Y:S01]  /*4770*/  @!P2 IMAD.IADD R43, R43, 0x1, -R77.reuse ;  /* 0x000000012b2ba824 */ /* 0x100fe200078e0a4d */
[----:B------:R-:W-:Y:S01]  /*4780*/  ISETP.GT.U32.AND P2, PT, R77, R47, PT ;  /* 0x0000002f4d00720c */ /* 0x000fe20003f44070 */
[----:B------:R-:W-:Y:S01]  /*4790*/  @!P1 IMAD.IADD R79, R79, 0x1, -R77 ;  /* 0x000000014f4f9824 */ /* 0x000fe200078e0a4d */
[----:B------:R-:W-:-:S05]  /*47a0*/  ISETP.GT.U32.AND P1, PT, R77, R46, PT ;  /* 0x0000002e4d00720c */ /* 0x000fca0003f24070 */
[----:B------:R-:W-:Y:S01]  /*47b0*/  @!P0 IMAD.IADD R45, R45, 0x1, -R77 ;  /* 0x000000012d2d8824 */ /* 0x000fe200078e0a4d */
[----:B------:R-:W-:-:S03]  /*47c0*/  ISETP.GT.U32.AND P0, PT, R77, R53, PT ;  /* 0x000000354d00720c */ /* 0x000fc60003f04070 */
[--C-:B------:R-:W-:Y:S01]  /*47d0*/  @!P4 IMAD.IADD R150, R150, 0x1, -R77.reuse ;  /* 0x000000019696c824 */ /* 0x100fe200078e0a4d */
[----:B------:R-:W-:Y:S01]  /*47e0*/  ISETP.GT.U32.AND P4, PT, R77, R83, PT ;  /* 0x000000534d00720c */ /* 0x000fe20003f84070 */
        /* <DEDUP_REMOVED lines=23> */
[C---:B------:R-:W-:Y:S01]  /*4960*/  ISETP.GT.U32.AND P4, PT, R77.reuse, R56, PT ;  /* 0x000000384d00720c */ /* 0x040fe20003f84070 */
        /* <DEDUP_REMOVED lines=19> */
[----:B------:R-:W-:Y:S02]  /*4aa0*/  ISETP.GT.U32.AND P1, PT, R77, R104, PT ;  /* 0x000000684d00720c */ /* 0x000fe40003f24070 */
[----:B------:R-:W-:-:S03]  /*4ab0*/  SHF.R.U64 R13, R20, 0x8, RZ ;  /* 0x00000008140d7819 */ /* 0x000fc600000012ff */
[--C-:B------:R-:W-:Y:S01]  /*4ac0*/  @!P0 IMAD.IADD R117, R117, 0x1, -R77.reuse ;  /* 0x0000000175758824 */ /* 0x100fe200078e0a4d */
[----:B------:R-:W-:Y:S01]  /*4ad0*/  LOP3.LUT P0, RZ, R13, 0x1, RZ, 0xc0, !PT ;  /* 0x000000010dff7812 */ /* 0x000fe2000780c0ff */
[----:B------:R-:W-:Y:S02]  /*4ae0*/  IMAD R13, R90, 0x37, RZ ;  /* 0x000000375a0d7824 */ /* 0x000fe400078e02ff */
[--C-:B------:R-:W-:Y:S01]  /*4af0*/  @!P4 IMAD.IADD R73, R73, 0x1, -R77.reuse ;  /* 0x000000014949c824 */ /* 0x100fe200078e0a4d */
[----:B------:R-:W-:Y:S01]  /*4b00*/  ISETP.GT.U32.AND P4, PT, R77, R18, PT ;  /* 0x000000124d00720c */ /* 0x000fe20003f84070 */
[----:B------:R-:W-:Y:S01]  /*4b10*/  @!P2 IMAD.IADD R86, R86, 0x1, -R77 ;  /* 0x000000015656a824 */ /* 0x000fe200078e0a4d */
[----:B------:R-:W-:Y:S01]  /*4b20*/  SHF.R.S32.HI R251, RZ, 0x1f, R13 ;  /* 0x0000001ffffb7819 */ /* 0x000fe2000001140d */
[----:B------:R-:W-:Y:S01]  /*4b30*/  @!P1 IMAD.IADD R104, R104, 0x1, -R77 ;  /* 0x0000000168689824 */ /* 0x000fe200078e0a4d */
[----:B------:R-:W-:Y:S02]  /*4b40*/  IADD3 R14, P2, PT, R13, R22, RZ ;  /* 0x000000160d0e7210 */ /* 0x000fe40007f5e0ff */
[----:B------:R-:W-:-:S03]  /*4b50*/  ISETP.GT.U32.AND P1, PT, R77, R83, PT ;  /* 0x000000534d00720c */ /* 0x000fc60003f24070 */
[----:B------:R-:W-:Y:S01]  /*4b60*/  IMAD.X R15, R251, 0x1, R23, P2 ;  /* 0x00000001fb0f7824 */ /* 0x000fe200010e0617 */
[C---:B------:R-:W-:Y:S02]  /*4b70*/  ISETP.GT.U32.AND P2, PT, R77.reuse, R79, PT ;  /* 0x0000004f4d00720c */ /* 0x040fe40003f44070 */
[C---:B------:R-:W-:Y:S01]  /*4b80*/  ISETP.GT.U32.AND P6, PT, R77.reuse, R82, PT ;  /* 0x000000524d00720c */ /* 0x040fe20003fc4070 */
[----:B------:R-:W-:Y:S01]  /*4b90*/  @!P4 IMAD.IADD R18, R18, 0x1, -R77 ;  /* 0x000000011212c824 */ /* 0x000fe200078e0a4d */
[----:B------:R-:W-:Y:S02]  /*4ba0*/  PRMT R100, RZ, 0x7610, R100 ;  /* 0x00007610ff647816 */ /* 0x000fe40000000064 */
[----:B------:R-:W-:-:S03]  /*4bb0*/  ISETP.GT.U32.AND P4, PT, R77, R150, PT ;  /* 0x000000964d00720c */ /* 0x000fc60003f84070 */
[--C-:B------:R-:W-:Y:S01]  /*4bc0*/  @!P1 IMAD.IADD R83, R83, 0x1, -R77.reuse ;  /* 0x0000000153539824 */ /* 0x100fe200078e0a4d */
[----:B------:R-:W-:Y:S01]  /*4bd0*/  ISETP.GE.AND P1, PT, R16, RZ, PT ;  /* 0x000000ff1000720c */ /* 0x000fe20003f26270 */
[----:B------:R0:W2:Y:S01]  /*4be0*/  @P0 LDG.E.U8 R100, desc[UR18][R14.64] ;  /* 0x000000120e640981 */ /* 0x0000a2000c1e1100 */
[----:B------:R-:W-:Y:S01]  /*4bf0*/  SHF.R.U64 R16, R20, 0x6, RZ ;  /* 0x0000000614107819 */ /* 0x000fe200000012ff */
[----:B------:R-:W-:-:S03]  /*4c00*/  @!P2 IMAD.IADD R79, R79, 0x1, -R77 ;  /* 0x000000014f4fa824 */ /* 0x000fc600078e0a4d */
[----:B------:R-:W-:Y:S01]  /*4c10*/  LOP3.LUT P2, RZ, R16, 0x1, RZ, 0xc0, !PT ;  /* 0x0000000110ff7812 */ /* 0x000fe2000784c0ff */
[--C-:B------:R-:W-:Y:S02]  /*4c20*/  @!P6 IMAD.IADD R82, R82, 0x1, -R77.reuse ;  /* 0x000000015252e824 */ /* 0x100fe400078e0a4d */
[----:B0-----:R-:W-:Y:S02]  /*4c30*/  IMAD R14, R90, 0x39, RZ ;  /* 0x000000395a0e7824 */ /* 0x001fe400078e02ff */
[----:B------:R-:W-:-:S03]  /*4c40*/  @!P4 IMAD.IADD R150, R150, 0x1, -R77 ;  /* 0x000000019696c824 */ /* 0x000fc600078e0a4d */
[----:B------:R-:W-:Y:S02]  /*4c50*/  SHF.R.S32.HI R249, RZ, 0x1f, R14 ;  /* 0x0000001ffff97819 */ /* 0x000fe4000001140e */
[----:B------:R-:W-:Y:S02]  /*4c60*/  IADD3 R16, P6, PT, R14, R22, RZ ;  /* 0x000000160e107210 */ /* 0x000fe40007fde0ff */
[----:B------:R-:W-:-:S03]  /*4c70*/  PRMT R77, RZ, 0x7610, R77 ;  /* 0x00007610ff4d7816 */ /* 0x000fc6000000004d */
[----:B------:R-:W-:Y:S01]  /*4c80*/  IMAD.X R17, R249, 0x1, R23, P6 ;  /* 0x00000001f9117824 */ /* 0x000fe200030e0617 */
[----:B------:R-:W-:-:S04]  /*4c90*/  ISETP.GE.AND P0, PT, R78, RZ, PT ;  /* 0x000000ff4e00720c */ /* 0x000fc80003f06270 */
[----:B------:R0:W2:Y:S01]  /*4ca0*/  @P2 LDG.E.U8 R77, desc[UR18][R16.64] ;  /* 0x00000012104d2981 */ /* 0x0000a2000c1e1100 */
[----:B------:R-:W-:Y:S02]  /*4cb0*/  ISETP.GE.AND P2, PT, R41, RZ, PT ;  /* 0x000000ff2900720c */ /* 0x000fe40003f46270 */
[----:B------:R-:W-:-:S06]  /*4cc0*/  ISETP.GE.AND P4, PT, R80, RZ, PT ;  /* 0x000000ff5000720c */ /* 0x000fcc0003f86270 */
[----:B------:R-:W-:Y:S01]  /*4cd0*/  @!P0 IMAD.MOV R45, RZ, RZ, -R45 ;  /* 0x000000ffff2d8224 */ /* 0x000fe200078e0a2d */
[----:B------:R-:W-:-:S04]  /*4ce0*/  ISETP.GE.AND P0, PT, R48, RZ, PT ;  /* 0x000000ff3000720c */ /* 0x000fc80003f06270 */
[----:B------:R-:W-:Y:S01]  /*4cf0*/  @!P2 IMAD.MOV R46, RZ, RZ, -R46 ;  /* 0x000000ffff2ea224 */ /* 0x000fe200078e0a2e */
[----:B------:R-:W-:Y:S01]  /*4d00*/  ISETP.GE.AND P2, PT, R49, RZ, PT ;  /* 0x000000ff3100720c */ /* 0x000fe20003f46270 */
[----:B------:R-:W-:Y:S01]  /*4d10*/  @!P4 IMAD.MOV R43, RZ, RZ, -R43 ;  /* 0x000000ffff2bc224 */ /* 0x000fe200078e0a2b */
        /* <DEDUP_REMOVED lines=17> */
[----:B------:R-:W-:Y:S01]  /*4e30*/  IMAD.MOV.U32 R41, RZ, RZ, R165 ;  /* 0x000000ffff297224 */ /* 0x000fe200078e00a5 */
[----:B0-----:R-:W-:Y:S01]  /*4e40*/  SHF.R.U64 R16, R20, 0x5, RZ ;  /* 0x0000000514107819 */ /* 0x001fe200000012ff */
[----:B------:R-:W-:Y:S02]  /*4e50*/  IMAD.MOV.U32 R42, RZ, RZ, R19 ;  /* 0x000000ffff2a7224 */ /* 0x000fe400078e0013 */
[----:B------:R-:W-:Y:S02]  /*4e60*/  IMAD R15, R90, 0x3a, RZ ;  /* 0x0000003a5a0f7824 */ /* 0x000fe400078e02ff */
[----:B------:R-:W-:Y:S01]  /*4e70*/  @!P1 IMAD.MOV R41, RZ, RZ, -R41 ;  /* 0x000000ffff299224 */ /* 0x000fe200078e0a29 */
[----:B------:R-:W-:Y:S01]  /*4e80*/  ISETP.GE.AND P1, PT, R44, RZ, PT ;  /* 0x000000ff2c00720c */ /* 0x000fe20003f26270 */
[----:B------:R-:W-:Y:S01]  /*4e90*/  @!P0 IMAD.MOV R42, RZ, RZ, -R42 ;  /* 0x000000ffff2a8224 */ /* 0x000fe200078e0a2a */
[----:B------:R-:W-:Y:S01]  /*4ea0*/  LOP3.LUT P0, RZ, R16, 0x1, RZ, 0xc0, !PT ;  /* 0x0000000110ff7812 */ /* 0x000fe2000780c0ff */
[----:B------:R-:W-:Y:S01]  /*4eb0*/  IMAD.MOV.U32 R44, RZ, RZ, R24 ;  /* 0x000000ffff2c7224 */ /* 0x000fe200078e0018 */
[----:B------:R-:W-:Y:S01]  /*4ec0*/  SHF.R.S32.HI R245, RZ, 0x1f, R15 ;  /* 0x0000001ffff57819 */ /* 0x000fe2000001140f */
[----:B------:R-:W-:Y:S01]  /*4ed0*/  @!P4 IMAD.MOV R63, RZ, RZ, -R63 ;  /* 0x000000ffff3fc224 */ /* 0x000fe200078e0a3f */
[----:B------:R-:W-:-:S02]  /*4ee0*/  ISETP.GE.AND P4, PT, R67, RZ, PT ;  /* 0x000000ff4300720c */ /* 0x000fc40003f86270 */
[----:B------:R-:W-:Y:S01]  /*4ef0*/  IADD3 R16, P6, PT, R15, R22, RZ ;  /* 0x000000160f107210 */ /* 0x000fe20007fde0ff */
[----:B------:R-:W-:Y:S01]  /*4f00*/  @!P2 IMAD.MOV R44, RZ, RZ, -R44 ;  /* 0x000000ffff2ca224 */ /* 0x000fe200078e0a2c */
[----:B------:R-:W-:Y:S02]  /*4f10*/  ISETP.GE.AND P2, PT, R149, RZ, PT ;  /* 0x000000ff9500720c */ /* 0x000fe40003f46270 */
[----:B------:R-:W-:Y:S01]  /*4f20*/  PRMT R149, RZ, 0x7610, R149 ;  /* 0x00007610ff957816 */ /* 0x000fe20000000095 */
[----:B------:R-:W-:-:S05]  /*4f30*/  IMAD.X R17, R245, 0x1, R23, P6 ;  /* 0x00000001f5117824 */ /* 0x000fca00030e0617 */
[----:B------:R0:W4:Y:S01]  /*4f40*/  @P0 LDG.E.U8 R149, desc[UR18][R16.64] ;  /* 0x0000001210950981 */ /* 0x000122000c1e1100 */
[----:B------:R-:W-:Y:S01]  /*4f50*/  @!P4 IMAD.MOV R72, RZ, RZ, -R72 ;  /* 0x000000ffff48c224 */ /* 0x000fe200078e0a48 */
[----:B------:R-:W-:Y:S01]  /*4f60*/  ISETP.GE.AND P4, PT, R75, RZ, PT ;  /* 0x000000ff4b00720c */ /* 0x000fe20003f86270 */
[----:B------:R-:W-:Y:S02]  /*4f70*/  IMAD.MOV.U32 R48, RZ, RZ, R25 ;  /* 0x000000ffff307224 */ /* 0x000fe400078e0019 */
[----:B------:R-:W-:Y:S01]  /*4f80*/  IMAD.MOV.U32 R49, RZ, RZ, R18 ;  /* 0x000000ffff317224 */ /* 0x000fe200078e0012 */
[----:B------:R-:W-:-:S09]  /*4f90*/  SHF.R.U64 R18, R20, 0x4, RZ ;  /* 0x0000000414127819 */ /* 0x000fd200000012ff */
[----:B------:R-:W-:Y:S01]  /*4fa0*/  @!P4 IMAD.MOV R48, RZ, RZ, -R48 ;  /* 0x000000ffff30c224 */ /* 0x000fe200078e0a30 */
[----:B------:R-:W-:Y:S01]  /*4fb0*/  ISETP.GE.AND P4, PT, R146, RZ, PT ;  /* 0x000000ff9200720c */ /* 0x000fe20003f86270 */
[----:B0-----:R-:W-:Y:S02]  /*4fc0*/  IMAD R16, R90, 0x3b, RZ ;  /* 0x0000003b5a107824 */ /* 0x001fe400078e02ff */
[----:B------:R-:W-:Y:S01]  /*4fd0*/  @!P2 IMAD.MOV R154, RZ, RZ, -R154 ;  /* 0x000000ffff9aa224 */ /* 0x000fe200078e0a9a */
[----:B------:R-:W-:Y:S02]  /*4fe0*/  LOP3.LUT P2, RZ, R18, 0x1, RZ, 0xc0, !PT ;  /* 0x0000000112ff7812 */ /* 0x000fe4000784c0ff */
[----:B------:R-:W-:Y:S02]  /*4ff0*/  SHF.R.S32.HI R244, RZ, 0x1f, R16 ;  /* 0x0000001ffff47819 */ /* 0x000fe40000011410 */
[----:B------:R-:W-:-:S05]  /*5000*/  PRMT R146, RZ, 0x7610, R146 ;  /* 0x00007610ff927816 */ /* 0x000fca0000000092 */
[----:B------:R-:W-:Y:S01]  /*5010*/  @!P4 IMAD.MOV R161, RZ, RZ, -R161 ;  /* 0x000000ffffa1c224 */ /* 0x000fe200078e0aa1 */
[----:B------:R-:W-:-:S05]  /*5020*/  IADD3 R18, P4, PT, R16, R22, RZ ;  /* 0x0000001610127210 */ /* 0x000fca0007f9e0ff */
[----:B------:R-:W-:-:S05]  /*5030*/  IMAD.X R19, R244, 0x1, R23, P4 ;  /* 0x00000001f4137824 */ /* 0x000fca00020e0617 */
[----:B------:R0:W4:Y:S01]  /*5040*/  @P2 LDG.E.U8 R146, desc[UR18][R18.64] ;  /* 0x0000001212922981 */ /* 0x000122000c1e1100 */
[----:B------:R-:W-:Y:S02]  /*5050*/  ISETP.GE.AND P0, PT, R158, RZ, PT ;  /* 0x000000ff9e00720c */ /* 0x000fe40003f06270 */
[----:B------:R-:W-:Y:S02]  /*5060*/  ISETP.GE.AND P6, PT, R153, RZ, PT ;  /* 0x000000ff9900720c */ /* 0x000fe40003fc6270 */
[----:B------:R-:W-:Y:S01]  /*5070*/  SHF.R.U64 R17, R20, 0x3, RZ ;  /* 0x0000000314117819 */ /* 0x000fe200000012ff */
[----:B------:R-:W-:-:S03]  /*5080*/  IMAD.MOV.U32 R50, RZ, RZ, R117 ;  /* 0x000000ffff327224 */ /* 0x000fc600078e0075 */
[----:B------:R-:W-:Y:S01]  /*5090*/  LOP3.LUT P4, RZ, R17, 0x1, RZ, 0xc0, !PT ;  /* 0x0000000111ff7812 */ /* 0x000fe2000788c0ff */
[----:B------:R-:W-:-:S04]  /*50a0*/  IMAD R17, R90, 0x3c, RZ ;  /* 0x0000003c5a117824 */ /* 0x000fc800078e02ff */
[----:B------:R-:W-:Y:S01]  /*50b0*/  @!P0 IMAD.MOV R50, RZ, RZ, -R50 ;  /* 0x000000ffff328224 */ /* 0x000fe200078e0a32 */
[----:B------:R-:W-:Y:S02]  /*50c0*/  SHF.R.S32.HI R243, RZ, 0x1f, R17 ;  /* 0x0000001ffff37819 */ /* 0x000fe40000011411 */
[----:B------:R-:W-:Y:S01]  /*50d0*/  IADD3 R24, P0, PT, R17, R22, RZ ;  /* 0x0000001611187210 */ /* 0x000fe20007f1e0ff */
[----:B------:R-:W-:Y:S01]  /*50e0*/  @!P6 IMAD.MOV R157, RZ, RZ, -R157 ;  /* 0x000000ffff9de224 */ /* 0x000fe200078e0a9d */
[----:B------:R-:W-:Y:S02]  /*50f0*/  ISETP.GE.AND P6, PT, R130, RZ, PT ;  /* 0x000000ff8200720c */ /* 0x000fe40003fc6270 */
[----:B------:R-:W-:Y:S01]  /*5100*/  PRMT R130, RZ, 0x7610, R130 ;  /* 0x00007610ff827816 */ /* 0x000fe20000000082 */
[----:B------:R-:W-:-:S05]  /*5110*/  IMAD.X R25, R243, 0x1, R23, P0 ;  /* 0x00000001f3197824 */ /* 0x000fca00000e0617 */
[----:B------:R1:W4:Y:S01]  /*5120*/  @P4 LDG.E.U8 R130, desc[UR18][R24.64] ;  /* 0x0000001218824981 */ /* 0x000322000c1e1100 */
[----:B------:R-:W-:Y:S01]  /*5130*/  @!P1 IMAD.MOV R52, RZ, RZ, -R52 ;  /* 0x000000ffff349224 */ /* 0x000fe200078e0a34 */
[----:B------:R-:W-:Y:S02]  /*5140*/  ISETP.GE.AND P1, PT, R51, RZ, PT ;  /* 0x000000ff3300720c */ /* 0x000fe40003f26270 */
[----:B------:R-:W-:Y:S01]  /*5150*/  SHF.R.U64 R51, R20, 0x2, RZ ;  /* 0x0000000214337819 */ /* 0x000fe200000012ff */
[----:B0-----:R-:W-:-:S03]  /*5160*/  IMAD R18, R90, 0x3d, RZ ;  /* 0x0000003d5a127824 */ /* 0x001fc600078e02ff */
[----:B------:R-:W-:Y:S01]  /*5170*/  LOP3.LUT P0, RZ, R51, 0x1, RZ, 0xc0, !PT ;  /* 0x0000000133ff7812 */ /* 0x000fe2000780c0ff */
[----:B------:R-:W-:Y:S01]  /*5180*/  IMAD.MOV.U32 R51, RZ, RZ, R104 ;  /* 0x000000ffff337224 */ /* 0x000fe200078e0068 */
[----:B------:R-:W-:-:S03]  /*5190*/  SHF.R.S32.HI R239, RZ, 0x1f, R18 ;  /* 0x0000001fffef7819 */ /* 0x000fc60000011412 */
[----:B------:R-:W-:Y:S01]  /*51a0*/  @!P6 IMAD.MOV R51, RZ, RZ, -R51 ;  /* 0x000000ffff33e224 */ /* 0x000fe200078e0a33 */
[----:B-1----:R-:W-:Y:S02]  /*51b0*/  IADD3 R24, P6, PT, R18, R22, RZ ;  /* 0x0000001612187210 */ /* 0x002fe40007fde0ff */
[----:B------:R-:W-:-:S03]  /*51c0*/  PRMT R117, RZ, 0x7610, R117 ;  /* 0x00007610ff757816 */ /* 0x000fc60000000075 */
[----:B------:R-:W-:-:S05]  /*51d0*/  IMAD.X R25, R239, 0x1, R23, P6 ;  /* 0x00000001ef197824 */ /* 0x000fca00030e0617 */
[----:B------:R0:W4:Y:S01]  /*51e0*/  @P0 LDG.E.U8 R117, desc[UR18][R24.64] ;  /* 0x0000001218750981 */ /* 0x000122000c1e1100 */
[----:B------:R-:W-:Y:S01]  /*51f0*/  @!P1 IMAD.MOV R56, RZ, RZ, -R56 ;  /* 0x000000ffff389224 */ /* 0x000fe200078e0a38 */
[----:B------:R-:W-:-:S13]  /*5200*/  ISETP.GE.AND P1, PT, R60, RZ, PT ;  /* 0x000000ff3c00720c */ /* 0x000fda0003f26270 */
[----:B------:R-:W-:Y:S01]  /*5210*/  @!P1 IMAD.MOV R64, RZ, RZ, -R64 ;  /* 0x000000ffff409224 */ /* 0x000fe200078e0a40 */
[----:B------:R-:W-:Y:S02]  /*5220*/  ISETP.GE.AND P1, PT, R68, RZ, PT ;  /* 0x000000ff4400720c */ /* 0x000fe40003f26270 */
[----:B------:R-:W-:Y:S01]  /*5230*/  ISETP.GE.AND P2, PT, R111, RZ, PT ;  /* 0x000000ff6f00720c */ /* 0x000fe20003f46270 */
[----:B------:R-:W-:-:S10]  /*5240*/  IMAD R19, R90, 0x3e, RZ ;  /* 0x0000003e5a137824 */ /* 0x000fd400078e02ff */
[----:B------:R-:W-:Y:S01]  /*5250*/  @!P1 IMAD.MOV R73, RZ, RZ, -R73 ;  /* 0x000000ffff499224 */ /* 0x000fe200078e0a49 */
[----:B------:R-:W-:Y:S02]  /*5260*/  ISETP.GE.AND P1, PT, R76, RZ, PT ;  /* 0x000000ff4c00720c */ /* 0x000fe40003f26270 */
[----:B------:R-:W-:Y:S02]  /*5270*/  SHF.R.S32.HI R238, RZ, 0x1f, R19 ;  /* 0x0000001fffee7819 */ /* 0x000fe40000011413 */
[----:B0-----:R-:W-:Y:S01]  /*5280*/  IADD3 R24, P0, PT, R19, R22, RZ ;  /* 0x0000001613187210 */ /* 0x001fe20007f1e0ff */
[----:B------:R-:W-:Y:S01]  /*5290*/  @!P2 IMAD.MOV R86, RZ, RZ, -R86 ;  /* 0x000000ffff56a224 */ /* 0x000fe200078e0a56 */
[----:B------:R-:W-:Y:S02]  /*52a0*/  ISETP.GE.AND P4, PT, R101, RZ, PT ;  /* 0x000000ff6500720c */ /* 0x000fe40003f86270 */
[----:B------:R-:W-:Y:S01]  /*52b0*/  SHF.R.U64 R20, R20, 0x1, RZ ;  /* 0x0000000114147819 */ /* 0x000fe200000012ff */
[----:B------:R-:W-:Y:S01]  /*52c0*/  IMAD.X R25, R238, 0x1, R23, P0 ;  /* 0x00000001ee197824 */ /* 0x000fe200000e0617 */
[----:B------:R-:W-:-:S02]  /*52d0*/  ISETP.GE.AND P2, PT, R84, RZ, PT ;  /* 0x000000ff5400720c */ /* 0x000fc40003f46270 */
[----:B------:R-:W-:Y:S01]  /*52e0*/  ISETP.GE.AND P0, PT, R85, RZ, PT ;  /* 0x000000ff5500720c */ /* 0x000fe20003f06270 */
[----:B------:R-:W-:Y:S01]  /*52f0*/  @!P1 IMAD.MOV R49, RZ, RZ, -R49 ;  /* 0x000000ffff319224 */ /* 0x000fe200078e0a31 */
[----:B------:R-:W-:Y:S02]  /*5300*/  ISETP.GE.AND P1, PT, R162, RZ, PT ;  /* 0x000000ffa200720c */ /* 0x000fe40003f26270 */
[----:B------:R-:W-:Y:S01]  /*5310*/  LOP3.LUT P6, RZ, R20, 0x1, RZ, 0xc0, !PT ;  /* 0x0000000114ff7812 */ /* 0x000fe200078cc0ff */
[----:B------:R-:W-:-:S04]  /*5320*/  @!UP1 UIADD3 UR4, UPT, UPT, -UR5, 0x100000, URZ ;  /* 0x0010000005049890 */ /* 0x000fc8000fffe1ff */
[----:B------:R-:W-:Y:S02]  /*5330*/  @!UP1 USHF.L.U32 UR5, UR4, 0xb, URZ ;  /* 0x0000000b04059899 */ /* 0x000fe400080006ff */
[----:B------:R-:W-:Y:S01]  /*5340*/  @!UP1 USHF.L.U32 UR4, UR4, 0x1, URZ ;  /* 0x0000000104049899 */ /* 0x000fe200080006ff */
[----:B------:R-:W-:Y:S01]  /*5350*/  IMAD R20, R90, 0x3f, RZ ;  /* 0x0000003f5a147824 */ /* 0x000fe200078e02ff */
[----:B------:R-:W-:Y:S01]  /*5360*/  PRMT R104, RZ, 0x7610, R104 ;  /* 0x00007610ff687816 */ /* 0x000fe20000000068 */
[----:B------:R-:W-:Y:S01]  /*5370*/  @!P4 IMAD.MOV R83, RZ, RZ, -R83 ;  /* 0x000000ffff53c224 */ /* 0x000fe200078e0a53 */
[----:B------:R-:W-:Y:S01]  /*5380*/  ISETP.NE.AND P4, PT, R21, RZ, PT ;  /* 0x000000ff1500720c */ /* 0x000fe20003f85270 */
[----:B------:R-:W-:Y:S01]  /*5390*/  @!P2 IMAD.MOV R82, RZ, RZ, -R82 ;  /* 0x000000ffff52a224 */ /* 0x000fe200078e0a52 */
[----:B------:R-:W-:Y:S01]  /*53a0*/  LOP3.LUT R21, RZ, R21, RZ, 0x33, !PT ;  /* 0x00000015ff157212 */ /* 0x000fe200078e33ff */
[----:B------:R-:W-:Y:S02]  /*53b0*/  @!P0 IMAD.MOV R79, RZ, RZ, -R79 ;  /* 0x000000ffff4f8224 */ /* 0x000fe400078e0a4f */
[----:B------:R-:W-:Y:S01]  /*53c0*/  @!P1 IMAD.MOV R150, RZ, RZ, -R150 ;  /* 0x000000ffff969224 */ /* 0x000fe200078e0a96 */
[----:B------:R-:W-:Y:S01]  /*53d0*/  LOP3.LUT R169, R169, 0x3f, RZ, 0xc0, !PT ;  /* 0x0000003fa9a97812 */ /* 0x000fe200078ec0ff */
[----:B------:R0:W4:Y:S01]  /*53e0*/  @P6 LDG.E.U8 R104, desc[UR18][R24.64] ;  /* 0x0000001218686981 */ /* 0x000122000c1e1100 */
[----:B------:R-:W-:Y:S01]  /*53f0*/  SHF.R.S32.HI R237, RZ, 0x1f, R20 ;  /* 0x0000001fffed7819 */ /* 0x000fe20000011414 */
[----:B------:R-:W-:Y:S01]  /*5400*/  VOTEU.ALL UP2, P3 ;  /* 0x0000000000ff7886 */ /* 0x000fe20001840000 */
[----:B------:R-:W-:-:S02]  /*5410*/  IADD3 R22, P0, PT, R20, R22, RZ ;  /* 0x0000001614167210 */ /* 0x000fc40007f1e0ff */
[C---:B------:R-:W-:Y:S02]  /*5420*/  SEL R43, R21.reuse, R43, !P4 ;  /* 0x0000002b152b7207 */ /* 0x040fe40006000000 */
[C---:B------:R-:W-:Y:S02]  /*5430*/  SEL R45, R21.reuse, R45, !P4 ;  /* 0x0000002d152d7207 */ /* 0x040fe40006000000 */
[C---:B------:R-:W-:Y:S02]  /*5440*/  SEL R46, R21.reuse, R46, !P4 ;  /* 0x0000002e152e7207 */ /* 0x040fe40006000000 */
[C---:B------:R-:W-:Y:S02]  /*5450*/  SEL R47, R21.reuse, R47, !P4 ;  /* 0x0000002f152f7207 */ /* 0x040fe40006000000 */
[C---:B------:R-:W-:Y:S02]  /*5460*/  SEL R52, R21.reuse, R52, !P4 ;  /* 0x0000003415347207 */ /* 0x040fe40006000000 */
[----:B------:R-:W-:-:S02]  /*5470*/  SEL R53, R21, R53, !P4 ;  /* 0x0000003515357207 */ /* 0x000fc40006000000 */
        /* <DEDUP_REMOVED lines=21> */
[C---:B0-----:R-:W-:Y:S02]  /*55d0*/  SEL R24, R21.reuse, R86, !P4 ;  /* 0x0000005615187207 */ /* 0x041fe40006000000 */
[C---:B------:R-:W-:Y:S02]  /*55e0*/  SEL R83, R21.reuse, R83, !P4 ;  /* 0x0000005315537207 */ /* 0x040fe40006000000 */
[----:B------:R-:W-:-:S02]  /*55f0*/  SEL R84, R21, R82, !P4 ;  /* 0x0000005215547207 */ /* 0x000fc40006000000 */
[C---:B------:R-:W-:Y:S02]  /*5600*/  SEL R85, R21.reuse, R79, !P4 ;  /* 0x0000004f15557207 */ /* 0x040fe40006000000 */
[----:B------:R-:W-:Y:S01]  /*5610*/  SEL R111, R21, R41, !P4 ;  /* 0x00000029156f7207 */ /* 0x000fe20006000000 */
[----:B------:R-:W-:Y:S01]  /*5620*/  IMAD R86, R169, R91, RZ ;  /* 0x0000005ba9567224 */ /* 0x000fe200078e02ff */
[----:B------:R-:W-:Y:S01]  /*5630*/  LOP3.LUT R21, R2, 0x10, RZ, 0x3c, !PT ;  /* 0x0000001002157812 */ /* 0x000fe200078e3cff */
[----:B------:R-:W-:Y:S01]  /*5640*/  IMAD.X R23, R237, 0x1, R23, P0 ;  /* 0x00000001ed177824 */ /* 0x000fe200000e0617 */
[----:B------:R-:W-:Y:S01]  /*5650*/  LOP3.LUT P1, RZ, R166, UR9, RZ, 0xfc, !PT ;  /* 0x00000009a6ff7c12 */ /* 0x000fe2000f82fcff */
[----:B------:R-:W0:Y:S01]  /*5660*/  LDCU UR9, c[0x0][0x3b0] ;  /* 0x00007600ff0977ac */ /* 0x000e220008000800 */
[----:B------:R-:W-:Y:S01]  /*5670*/  PRMT R101, RZ, 0x7610, R101 ;  /* 0x00007610ff657816 */ /* 0x000fe20000000065 */
[----:B------:R1:W0:Y:S01]  /*5680*/  @!UP2 SYNCS.EXCH.64 URZ, [UR10+0x6008], UR4 ;  /* 0x006008040affa5b2 */ /* 0x0002220008000100 */
[----:B--2---:R2:W-:Y:S01]  /*5690*/  STS.U8 [R2+UR10], R36 ;  /* 0x0000002402007988 */ /* 0x0045e2000800000a */
[----:B------:R-:W-:-:S03]  /*56a0*/  IMAD R43, R43, UR6, RZ ;  /* 0x000000062b2b7c24 */ /* 0x000fc6000f8e02ff */
[----:B------:R-:W-:Y:S04]  /*56b0*/  STS.U8 [R2+UR10+0x400], R37 ;  /* 0x0004002502007988 */ /* 0x000fe8000800000a */
[----:B------:R-:W-:Y:S01]  /*56c0*/  STS.U8 [R2+UR10+0xc00], R38 ;  /* 0x000c002602007988 */ /* 0x000fe2000800000a */
[----:B------:R-:W-:Y:S02]  /*56d0*/  IMAD R45, R45, UR6, RZ ;  /* 0x000000062d2d7c24 */ /* 0x000fe4000f8e02ff */
[----:B------:R-:W-:Y:S01]  /*56e0*/  IMAD R46, R46, UR6, RZ ;  /* 0x000000062e2e7c24 */ /* 0x000fe2000f8e02ff */
[----:B------:R-:W-:Y:S01]  /*56f0*/  STS.U8 [R2+UR10+0x1000], R39 ;  /* 0x0010002702007988 */ /* 0x000fe2000800000a */
[----:B------:R-:W-:Y:S01]  /*5700*/  IMAD R47, R47, UR6, RZ ;  /* 0x000000062f2f7c24 */ /* 0x000fe2000f8e02ff */
[----:B-1----:R-:W1:Y:S02]  /*5710*/  LDCU UR4, c[0x0][0x3b0] ;  /* 0x00007600ff0477ac */ /* 0x002e640008000800 */
[----:B------:R-:W-:Y:S01]  /*5720*/  STS.U8 [R2+UR10+0x1400], R40 ;  /* 0x0014002802007988 */ /* 0x000fe2000800000a */
[----:B------:R-:W-:Y:S01]  /*5730*/  IMAD R82, R24, UR30, RZ ;  /* 0x0000001e18527c24 */ /* 0x000fe2000f8e02ff */
[----:B------:R-:W0:Y:S02]  /*5740*/  LDCU UR5, c[0x0][0x3b0] ;  /* 0x00007600ff0577ac */ /* 0x000e240008000800 */
[----:B------:R-:W-:Y:S04]  /*5750*/  STS.U8 [R2+UR10+0x1800], R29 ;  /* 0x0018001d02007988 */ /* 0x000fe8000800000a */
[----:B------:R-:W-:Y:S04]  /*5760*/  STS.U8 [R2+UR10+0x1c00], R30 ;  /* 0x001c001e02007988 */ /* 0x000fe8000800000a */
[----:B------:R-:W-:Y:S04]  /*5770*/  STS.U8 [R2+UR10+0x800], R32 ;  /* 0x0008002002007988 */ /* 0x000fe8000800000a */
[----:B------:R0:W-:Y:S01]  /*5780*/  STS.U8 [R21+UR10+0x1880], R81 ;  /* 0x0018805115007988 */ /* 0x0001e2000800000a */
[----:B--2---:R-:W-:-:S03]  /*5790*/  IMAD R36, R52, UR6, RZ ;  /* 0x0000000634247c24 */ /* 0x004fc6000f8e02ff */
[----:B------:R2:W4:Y:S01]  /*57a0*/  @!P5 LDG.E.U8 R101, desc[UR18][R22.64] ;  /* 0x000000121665d981 */ /* 0x000522000c1e1100 */
[----:B0-----:R-:W-:-:S03]  /*57b0*/  IADD3 R81, P0, PT, R86, UR22, RZ ;  /* 0x0000001656517c10 */ /* 0x001fc6000ff1e0ff */
[----:B---3--:R0:W-:Y:S01]  /*57c0*/  STS.U8 [R21+UR10+0x80], R27 ;  /* 0x0000801b15007988 */ /* 0x0081e2000800000a */
[----:B------:R-:W-:Y:S01]  /*57d0*/  IMAD R38, R53, UR6, RZ ;  /* 0x0000000635267c24 */ /* 0x000fe2000f8e02ff */
[----:B------:R-:W3:Y:S01]  /*57e0*/  LDCU UR22, c[0x0][0x3b0] ;  /* 0x00007600ff1677ac */ /* 0x000ee20008000800 */
[----:B--2---:R-:W-:Y:S02]  /*57f0*/  LOP3.LUT R22, R2, 0x20, RZ, 0x3c, !PT ;  /* 0x0000002002167812 */ /* 0x004fe400078e3cff */
[----:B------:R-:W-:Y:S02]  /*5800*/  LEA.HI.X.SX32 R86, R86, UR23, 0x1, P0 ;  /* 0x0000001756567c11 */ /* 0x000fe400080f0eff */
[-C--:B------:R-:W-:Y:S01]  /*5810*/  IADD3 R23, P0, PT, R43, R81.reuse, RZ ;  /* 0x000000512b177210 */ /* 0x080fe20007f1e0ff */
[----:B------:R2:W-:Y:S01]  /*5820*/  STS.U8 [R21+UR10+0x480], R28 ;  /* 0x0004801c15007988 */ /* 0x0005e2000800000a */
[----:B------:R-:W-:Y:S01]  /*5830*/  IMAD R54, R54, UR6, RZ ;  /* 0x0000000636367c24 */ /* 0x000fe2000f8e02ff */
[----:B------:R-:W-:-:S02]  /*5840*/  IADD3 R25, P5, PT, R45, R81, RZ ;  /* 0x000000512d197210 */ /* 0x000fc40007fbe0ff */
[----:B------:R-:W-:Y:S01]  /*5850*/  STS.U8 [R21+UR10+0x880], R31 ;  /* 0x0008801f15007988 */ /* 0x000fe2000800000a */
[----:B------:R-:W-:Y:S01]  /*5860*/  IMAD R55, R55, UR6, RZ ;  /* 0x0000000637377c24 */ /* 0x000fe2000f8e02ff */
[----:B------:R-:W-:Y:S02]  /*5870*/  LEA.HI.X.SX32 R24, R43, R86, 0x1, P0 ;  /* 0x000000562b187211 */ /* 0x000fe400000f0eff */
[----:B------:R-:W-:Y:S01]  /*5880*/  STS.U8 [R21+UR10+0xc80], R33 ;  /* 0x000c802115007988 */ /* 0x000fe2000800000a */
[----:B------:R-:W-:-:S03]  /*5890*/  IMAD R56, R56, UR6, RZ ;  /* 0x0000000638387c24 */ /* 0x000fc6000f8e02ff */
[----:B------:R-:W-:Y:S01]  /*58a0*/  STS.U8 [R21+UR10+0x1080], R34 ;  /* 0x0010802215007988 */ /* 0x000fe2000800000a */
[----:B------:R-:W-:-:S03]  /*58b0*/  IMAD R61, R61, UR6, RZ ;  /* 0x000000063d3d7c24 */ /* 0x000fc6000f8e02ff */
[----:B------:R-:W-:Y:S01]  /*58c0*/  STS.U8 [R21+UR10+0x1480], R35 ;  /* 0x0014802315007988 */ /* 0x000fe2000800000a */
[----:B0-----:R-:W-:-:S03]  /*58d0*/  IADD3 R27, P2, PT, R47, R81, RZ ;  /* 0x000000512f1b7210 */ /* 0x001fc60007f5e0ff */
[----:B------:R-:W-:Y:S01]  /*58e0*/  STS.U8 [R21+UR10+0x1c80], R77 ;  /* 0x001c804d15007988 */ /* 0x000fe2000800000a */
[----:B--2---:R-:W-:-:S03]  /*58f0*/  IADD3 R28, P0, PT, R36, R81, RZ ;  /* 0x00000051241c7210 */ /* 0x004fc60007f1e0ff */
[----:B-----5:R0:W-:Y:S01]  /*5900*/  STS.U8 [R22+UR10+0x100], R26 ;  /* 0x0001001a16007988 */ /* 0x0201e2000800000a */
[----:B------:R-:W-:Y:S01]  /*5910*/  IMAD R50, R62, UR6, RZ ;  /* 0x000000063e327c24 */ /* 0x000fe2000f8e02ff */
[-C--:B------:R-:W-:Y:S01]  /*5920*/  IADD3 R29, P6, PT, R38, R81.reuse, RZ ;  /* 0x00000051261d7210 */ /* 0x080fe20007fde0ff */
[----:B------:R-:W-:Y:S01]  /*5930*/  IMAD R51, R63, UR6, RZ ;  /* 0x000000063f337c24 */ /* 0x000fe2000f8e02ff */
[-C--:B------:R-:W-:Y:S01]  /*5940*/  LEA.HI.X.SX32 R30, R45, R86.reuse, 0x1, P5 ;  /* 0x000000562d1e7211 */ /* 0x080fe200028f0eff */
[----:B------:R-:W-:Y:S01]  /*5950*/  IMAD R52, R64, UR7, RZ ;  /* 0x0000000740347c24 */ /* 0x000fe2000f8e02ff */
[-C--:B0-----:R-:W-:Y:S01]  /*5960*/  IADD3 R26, P4, PT, R46, R81.reuse, RZ ;  /* 0x000000512e1a7210 */ /* 0x081fe20007f9e0ff */
[----:B------:R-:W-:Y:S01]  /*5970*/  IMAD R53, R70, UR8, RZ ;  /* 0x0000000846357c24 */ /* 0x000fe2000f8e02ff */
[-C--:B------:R-:W-:Y:S02]  /*5980*/  IADD3 R31, P5, PT, R54, R81.reuse, RZ ;  /* 0x00000051361f7210 */ /* 0x080fe40007fbe0ff */
[----:B------:R-:W-:Y:S01]  /*5990*/  LEA.HI.X.SX32 R32, R46, R86, 0x1, P4 ;  /* 0x000000562e207211 */ /* 0x000fe200020f0eff */
[----:B------:R-:W-:Y:S01]  /*59a0*/  IMAD R71, R71, UR9, RZ ;  /* 0x0000000947477c24 */ /* 0x000fe2000f8e02ff */
[----:B------:R-:W-:-:S02]  /*59b0*/  IADD3 R33, P4, PT, R55, R81, RZ ;  /* 0x0000005137217210 */ /* 0x000fc40007f9e0ff */
[-C--:B------:R-:W-:Y:S02]  /*59c0*/  LEA.HI.X.SX32 R34, R47, R86.reuse, 0x1, P2 ;  /* 0x000000562f227211 */ /* 0x080fe400010f0eff */
[-C--:B------:R-:W-:Y:S02]  /*59d0*/  LEA.HI.X.SX32 R36, R36, R86.reuse, 0x1, P0 ;  /* 0x0000005624247211 */ /* 0x080fe400000f0eff */
[-C--:B------:R-:W-:Y:S02]  /*59e0*/  IADD3 R35, P2, PT, R56, R81.reuse, RZ ;  /* 0x0000005138237210 */ /* 0x080fe40007f5e0ff */
[-C--:B------:R-:W-:Y:S01]  /*59f0*/  IADD3 R37, P0, PT, R61, R81.reuse, RZ ;  /* 0x000000513d257210 */ /* 0x080fe20007f1e0ff */
[----:B------:R-:W-:Y:S01]  /*5a00*/  IMAD R58, R42, UR15, RZ ;  /* 0x0000000f2a3a7c24 */ /* 0x000fe2000f8e02ff */
[----:B------:R-:W-:Y:S01]  /*5a10*/  LEA.HI.X.SX32 R38, R38, R86, 0x1, P6 ;  /* 0x0000005626267211 */ /* 0x000fe200030f0eff */
[----:B------:R-:W-:Y:S01]  /*5a20*/  IMAD R62, R44, UR16, RZ ;  /* 0x000000102c3e7c24 */ /* 0x000fe2000f8e02ff */
[----:B------:R-:W-:-:S02]  /*5a30*/  IADD3 R39, P6, PT, R50, R81, RZ ;  /* 0x0000005132277210 */ /* 0x000fc40007fde0ff */
[-C--:B------:R-:W-:Y:S02]  /*5a40*/  LEA.HI.X.SX32 R40, R54, R86.reuse, 0x1, P5 ;  /* 0x0000005636287211 */ /* 0x080fe400028f0eff */
[-C--:B------:R-:W-:Y:S01]  /*5a50*/  LEA.HI.X.SX32 R42, R55, R86.reuse, 0x1, P4 ;  /* 0x00000056372a7211 */ /* 0x080fe200020f0eff */
[----:B------:R-:W-:Y:S01]  /*5a60*/  IMAD R72, R72, UR13, RZ ;  /* 0x0000000d48487c24 */ /* 0x000fe2000f8e02ff */
[-C--:B------:R-:W-:Y:S02]  /*5a70*/  IADD3 R41, P5, PT, R51, R81.reuse, RZ ;  /* 0x0000005133297210 */ /* 0x080fe40007fbe0ff */
[-C--:B------:R-:W-:Y:S02]  /*5a80*/  IADD3 R43, P4, PT, R52, R81.reuse, RZ ;  /* 0x00000051342b7210 */ /* 0x080fe40007f9e0ff */
[-C--:B------:R-:W-:Y:S02]  /*5a90*/  LEA.HI.X.SX32 R44, R56, R86.reuse, 0x1, P2 ;  /* 0x00000056382c7211 */ /* 0x080fe400010f0eff */
[----:B------:R-:W-:Y:S01]  /*5aa0*/  LEA.HI.X.SX32 R46, R61, R86, 0x1, P0 ;  /* 0x000000563d2e7211 */ /* 0x000fe200000f0eff */
[----:B------:R-:W-:Y:S01]  /*5ab0*/  IMAD R63, R48, UR17, RZ ;  /* 0x00000011303f7c24 */ /* 0x000fe2000f8e02ff */
[----:B------:R-:W-:-:S02]  /*5ac0*/  IADD3 R45, P2, PT, R53, R81, RZ ;  /* 0x00000051352d7210 */ /* 0x000fc40007f5e0ff */
[----:B------:R-:W-:Y:S01]  /*5ad0*/  IADD3 R47, P0, PT, R71, R81, RZ ;  /* 0x00000051472f7210 */ /* 0x000fe20007f1e0ff */
[----:B------:R-:W-:Y:S01]  /*5ae0*/  IMAD R64, R49, UR25, RZ ;  /* 0x0000001931407c24 */ /* 0x000fe2000f8e02ff */
[-C--:B------:R-:W-:Y:S02]  /*5af0*/  LEA.HI.X.SX32 R48, R50, R86.reuse, 0x1, P6 ;  /* 0x0000005632307211 */ /* 0x080fe400030f0eff */
[-C--:B------:R-:W-:Y:S02]  /*5b00*/  LEA.HI.X.SX32 R49, R51, R86.reuse, 0x1, P5 ;  /* 0x0000005633317211 */ /* 0x080fe400028f0eff */
[-C--:B------:R-:W-:Y:S02]  /*5b10*/  LEA.HI.X.SX32 R50, R52, R86.reuse, 0x1, P4 ;  /* 0x0000005634327211 */ /* 0x080fe400020f0eff */
[-C--:B------:R-:W-:Y:S02]  /*5b20*/  LEA.HI.X.SX32 R51, R53, R86.reuse, 0x1, P2 ;  /* 0x0000005635337211 */ /* 0x080fe400010f0eff */
[----:B------:R-:W-:-:S02]  /*5b30*/  LEA.HI.X.SX32 R52, R71, R86, 0x1, P0 ;  /* 0x0000005647347211 */ /* 0x000fc400000f0eff */
[----:B------:R-:W-:Y:S01]  /*5b40*/  IADD3 R53, P0, PT, R72, R81, RZ ;  /* 0x0000005148357210 */ /* 0x000fe20007f1e0ff */
[----:B------:R-:W-:-:S03]  /*5b50*/  IMAD R68, R68, UR26, RZ ;  /* 0x0000001a44447c24 */ /* 0x000fc6000f8e02ff */
[----:B------:R-:W-:Y:S02]  /*5b60*/  LEA.HI.X.SX32 R56, R72, R86, 0x1, P0 ;  /* 0x0000005648387211 */ /* 0x000fe400000f0eff */
[----:B------:R-:W-:Y:S01]  /*5b70*/  IADD3 R59, P0, PT, R62, R81, RZ ;  /* 0x000000513e3b7210 */ /* 0x000fe20007f1e0ff */
[----:B-1----:R-:W-:-:S03]  /*5b80*/  IMAD R74, R74, UR4, RZ ;  /* 0x000000044a4a7c24 */ /* 0x002fc6000f8e02ff */
[----:B------:R-:W-:Y:S02]  /*5b90*/  LEA.HI.X.SX32 R62, R62, R86, 0x1, P0 ;  /* 0x000000563e3e7211 */ /* 0x000fe400000f0eff */
[----:B------:R-:W-:-:S04]  /*5ba0*/  IADD3 R65, P0, PT, R68, R81, RZ ;  /* 0x0000005144417210 */ /* 0x000fc80007f1e0ff */
[----:B------:R-:W-:Y:S02]  /*5bb0*/  LEA.HI.X.SX32 R68, R68, R86, 0x1, P0 ;  /* 0x0000005644447211 */ /* 0x000fe400000f0eff */
[----:B------:R-:W-:Y:S01]  /*5bc0*/  IADD3 R71, P0, PT, R74, R81, RZ ;  /* 0x000000514a477210 */ /* 0x000fe20007f1e0ff */
[----:B------:R-:W-:-:S03]  /*5bd0*/  VIADD R170, R88, 0x3f ;  /* 0x0000003f58aa7836 */ /* 0x000fc60000000000 */
[----:B------:R-:W-:Y:S02]  /*5be0*/  LEA.HI.X.SX32 R74, R74, R86, 0x1, P0 ;  /* 0x000000564a4a7211 */ /* 0x000fe400000f0eff */
[----:B------:R-:W-:-:S04]  /*5bf0*/  IADD3 R77, P0, PT, R82, R81, RZ ;  /* 0x00000051524d7210 */ /* 0x000fc80007f1e0ff */
[----:B------:R-:W-:Y:S02]  /*5c00*/  LEA.HI.X.SX32 R82, R82, R86, 0x1, P0 ;  /* 0x0000005652527211 */ /* 0x000fe400000f0eff */
[----:B------:R-:W-:-:S04]  /*5c10*/  ISETP.GT.AND P0, PT, R170, 0x3f, PT ;  /* 0x0000003faa00780c */ /* 0x000fc80003f04270 */
[----:B------:R-:W-:Y:S01]  /*5c20*/  ISETP.LT.AND P0, PT, R169, R88, P0 ;  /* 0x00000058a900720c */ /* 0x000fe20000701270 */
[----:B------:R-:W-:Y:S01]  /*5c30*/  IMAD R73, R73, UR14, RZ ;  /* 0x0000000e49497c24 */ /* 0x000fe2000f8e02ff */
[CC--:B------:R-:W-:Y:S01]  /*5c40*/  IADD3 R55, P4, PT, R58.reuse, R81.reuse, RZ ;  /* 0x000000513a377210 */ /* 0x0c0fe20007f9e0ff */
[----:B------:R0:W-:Y:S03]  /*5c50*/  STS.U8 [R22+UR10+0x500], R102 ;  /* 0x0005006616007988 */ /* 0x0001e6000800000a */
[----:B------:R-:W-:Y:S01]  /*5c60*/  IADD3 R54, P2, PT, R73, R81, RZ ;  /* 0x0000005149367210 */ /* 0x000fe20007f5e0ff */
[----:B------:R1:W-:Y:S01]  /*5c70*/  STS.U8 [R22+UR10+0x900], R89 ;  /* 0x0009005916007988 */ /* 0x0003e2000800000a */
[-C--:B------:R-:W-:Y:S01]  /*5c80*/  LEA.HI.X.SX32 R58, R58, R86.reuse, 0x1, P4 ;  /* 0x000000563a3a7211 */ /* 0x080fe200020f0eff */
[----:B------:R-:W-:Y:S01]  /*5c90*/  IMAD R69, R69, UR27, RZ ;  /* 0x0000001b45457c24 */ /* 0x000fe2000f8e02ff */
[----:B------:R-:W-:-:S02]  /*5ca0*/  LEA.HI.X.SX32 R57, R73, R86, 0x1, P2 ;  /* 0x0000005649397211 */ /* 0x000fc400010f0eff */
[----:B0-----:R-:W-:Y:S01]  /*5cb0*/  PRMT R102, RZ, 0x7610, R102 ;  /* 0x00007610ff667816 */ /* 0x001fe20000000066 */
[----:B------:R-:W-:Y:S01]  /*5cc0*/  @P0 IMAD.MOV.U32 R88, RZ, RZ, R23 ;  /* 0x000000ffff580224 */ /* 0x000fe200078e0017 */
[-C--:B------:R-:W-:Y:S01]  /*5cd0*/  IADD3 R60, P2, PT, R63, R81.reuse, RZ ;  /* 0x000000513f3c7210 */ /* 0x080fe20007f5e0ff */
[----:B-1----:R-:W-:Y:S01]  /*5ce0*/  @P0 IMAD.MOV.U32 R89, RZ, RZ, R24 ;  /* 0x000000ffff590224 */ /* 0x002fe200078e0018 */
[CC--:B------:R-:W-:Y:S01]  /*5cf0*/  IADD3 R61, P4, PT, R64.reuse, R81.reuse, RZ ;  /* 0x00000051403d7210 */ /* 0x0c0fe20007f9e0ff */
[----:B------:R-:W-:Y:S01]  /*5d00*/  IMAD R70, R157, UR28, RZ ;  /* 0x0000001c9d467c24 */ /* 0x000fe2000f8e02ff */
[----:B------:R0:W-:Y:S01]  /*5d10*/  STS.U8 [R22+UR10+0xd00], R105 ;  /* 0x000d006916007988 */ /* 0x0001e2000800000a */
[-C--:B------:R-:W-:Y:S01]  /*5d20*/  LEA.HI.X.SX32 R63, R63, R86.reuse, 0x1, P2 ;  /* 0x000000563f3f7211 */ /* 0x080fe200010f0eff */
[----:B------:R-:W-:Y:S01]  /*5d30*/  IMAD R75, R75, UR5, RZ ;  /* 0x000000054b4b7c24 */ /* 0x000fe2000f8e02ff */
[----:B------:R-:W-:Y:S01]  /*5d40*/  LEA.HI.X.SX32 R64, R64, R86, 0x1, P4 ;  /* 0x0000005640407211 */ /* 0x000fe200020f0eff */
[----:B------:R1:W2:Y:S01]  /*5d50*/  @P0 LDG.E.U8 R102, desc[UR18][R88.64] ;  /* 0x0000001258660981 */ /* 0x0002a2000c1e1100 */
[----:B------:R-:W-:Y:S01]  /*5d60*/  IMAD R76, R76, UR29, RZ ;  /* 0x0000001d4c4c7c24 */ /* 0x000fe2000f8e02ff */
[----:B------:R-:W-:-:S02]  /*5d70*/  IADD3 R66, P2, PT, R69, R81, RZ ;  /* 0x0000005145427210 */ /* 0x000fc40007f5e0ff */
[CC--:B------:R-:W-:Y:S02]  /*5d80*/  IADD3 R67, P4, PT, R70.reuse, R81.reuse, RZ ;  /* 0x0000005146437210 */ /* 0x0c0fe40007f9e0ff */
[----:B0-----:R-:W-:Y:S01]  /*5d90*/  PRMT R105, RZ, 0x7610, R105 ;  /* 0x00007610ff697816 */ /* 0x001fe20000000069 */
[----:B-1----:R-:W-:Y:S02]  /*5da0*/  @P0 IMAD.MOV.U32 R88, RZ, RZ, R28 ;  /* 0x000000ffff580224 */ /* 0x002fe400078e001c */
[----:B------:R-:W-:Y:S01]  /*5db0*/  @P0 IMAD.MOV.U32 R89, RZ, RZ, R36 ;  /* 0x000000ffff590224 */ /* 0x000fe200078e0024 */
[----:B------:R0:W-:Y:S01]  /*5dc0*/  STS.U8 [R22+UR10+0x1100], R107 ;  /* 0x0011006b16007988 */ /* 0x0001e2000800000a */
[-C--:B------:R-:W-:Y:S01]  /*5dd0*/  LEA.HI.X.SX32 R69, R69, R86.reuse, 0x1, P2 ;  /* 0x0000005645457211 */ /* 0x080fe200010f0eff */
[----:B------:R-:W-:Y:S01]  /*5de0*/  IMAD R83, R83, UR31, RZ ;  /* 0x0000001f53537c24 */ /* 0x000fe2000f8e02ff */
[----:B------:R-:W-:Y:S01]  /*5df0*/  LEA.HI.X.SX32 R70, R70, R86, 0x1, P4 ;  /* 0x0000005646467211 */ /* 0x000fe200020f0eff */
[----:B------:R1:W5:Y:S01]  /*5e00*/  @P0 LDG.E.U8 R105, desc[UR18][R88.64] ;  /* 0x0000001258690981 */ /* 0x000362000c1e1100 */
[----:B------:R-:W-:Y:S01]  /*5e10*/  IMAD R84, R84, UR32, RZ ;  /* 0x0000002054547c24 */ /* 0x000fe2000f8e02ff */
[-C--:B------:R-:W-:Y:S01]  /*5e20*/  IADD3 R72, P2, PT, R75, R81.reuse, RZ ;  /* 0x000000514b487210 */ /* 0x080fe20007f5e0ff */
[----:B------:R-:W-:Y:S01]  /*5e30*/  IMAD R85, R85, UR33, RZ ;  /* 0x0000002155557c24 */ /* 0x000fe2000f8e02ff */
[----:B------:R-:W-:-:S02]  /*5e40*/  IADD3 R73, P4, PT, R76, R81, RZ ;  /* 0x000000514c497210 */ /* 0x000fc40007f9e0ff */
[----:B0-----:R-:W-:Y:S01]  /*5e50*/  PRMT R107, RZ, 0x7610, R107 ;  /* 0x00007610ff6b7816 */ /* 0x001fe2000000006b */
[----:B---3--:R-:W-:Y:S02]  /*5e60*/  IMAD R111, R111, UR22, RZ ;  /* 0x000000166f6f7c24 */ /* 0x008fe4000f8e02ff */
[----:B-1----:R-:W-:Y:S02]  /*5e70*/  @P0 IMAD.MOV.U32 R88, RZ, RZ, R35 ;  /* 0x000000ffff580224 */ /* 0x002fe400078e0023 */
[----:B------:R-:W-:Y:S01]  /*5e80*/  @P0 IMAD.MOV.U32 R89, RZ, RZ, R44 ;  /* 0x000000ffff590224 */ /* 0x000fe200078e002c */
[-C--:B------:R-:W-:Y:S01]  /*5e90*/  LEA.HI.X.SX32 R75, R75, R86.reuse, 0x1, P2 ;  /* 0x000000564b4b7211 */ /* 0x080fe200010f0eff */
[----:B------:R0:W-:Y:S01]  /*5ea0*/  STS.U8 [R22+UR10+0x1500], R109 ;  /* 0x0015006d16007988 */ /* 0x0001e2000800000a */
[----:B------:R-:W-:Y:S02]  /*5eb0*/  LEA.HI.X.SX32 R76, R76, R86, 0x1, P4 ;  /* 0x000000564c4c7211 */ /* 0x000fe400020f0eff */
[-C--:B------:R-:W-:Y:S01]  /*5ec0*/  IADD3 R78, P2, PT, R83, R81.reuse, RZ ;  /* 0x00000051534e7210 */ /* 0x080fe20007f5e0ff */
[----:B------:R1:W3:Y:S01]  /*5ed0*/  @P0 LDG.E.U8 R107, desc[UR18][R88.64] ;  /* 0x00000012586b0981 */ /* 0x0002e2000c1e1100 */
[----:B------:R-:W-:-:S02]  /*5ee0*/  IADD3 R79, P4, PT, R84, R81, RZ ;  /* 0x00000051544f7210 */ /* 0x000fc40007f9e0ff */
[-C--:B------:R-:W-:Y:S02]  /*5ef0*/  IADD3 R80, P5, PT, R85, R81.reuse, RZ ;  /* 0x0000005155507210 */ /* 0x080fe40007fbe0ff */
[----:B------:R-:W-:Y:S02]  /*5f00*/  IADD3 R81, P6, PT, R111, R81, RZ ;  /* 0x000000516f517210 */ /* 0x000fe40007fde0ff */
[----:B0-----:R-:W-:Y:S01]  /*5f10*/  PRMT R109, RZ, 0x7610, R109 ;  /* 0x00007610ff6d7816 */ /* 0x001fe2000000006d */
[----:B-1----:R-:W-:Y:S02]  /*5f20*/  @P0 IMAD.MOV.U32 R88, RZ, RZ, R43 ;  /* 0x000000ffff580224 */ /* 0x002fe400078e002b */
[----:B------:R-:W-:Y:S01]  /*5f30*/  @P0 IMAD.MOV.U32 R89, RZ, RZ, R50 ;  /* 0x000000ffff590224 */ /* 0x000fe200078e0032 */
[-C--:B------:R-:W-:Y:S01]  /*5f40*/  LEA.HI.X.SX32 R83, R83, R86.reuse, 0x1, P2 ;  /* 0x0000005653537211 */ /* 0x080fe200010f0eff */
[----:B------:R0:W-:Y:S01]  /*5f50*/  STS.U8 [R22+UR10+0x1900], R87 ;  /* 0x0019005716007988 */ /* 0x0001e2000800000a */
[----:B------:R-:W-:-:S02]  /*5f60*/  LEA.HI.X.SX32 R84, R84, R86, 0x1, P4 ;  /* 0x0000005654547211 */ /* 0x000fc400020f0eff */
[-C--:B------:R-:W-:Y:S01]  /*5f70*/  LEA.HI.X.SX32 R85, R85, R86.reuse, 0x1, P5 ;  /* 0x0000005655557211 */ /* 0x080fe200028f0eff */
[----:B------:R1:W2:Y:S01]  /*5f80*/  @P0 LDG.E.U8 R109, desc[UR18][R88.64] ;  /* 0x00000012586d0981 */ /* 0x0002a2000c1e1100 */
[----:B------:R-:W-:Y:S02]  /*5f90*/  LEA.HI.X.SX32 R86, R111, R86, 0x1, P6 ;  /* 0x000000566f567211 */ /* 0x000fe400030f0eff */
[----:B------:R-:W-:Y:S02]  /*5fa0*/  PRMT R111, RZ, 0x7610, R111 ;  /* 0x00007610ff6f7816 */ /* 0x000fe4000000006f */
[----:B0-----:R-:W-:Y:S01]  /*5fb0*/  LOP3.LUT R87, R2, 0x30, RZ, 0x3c, !PT ;  /* 0x0000003002577812 */ /* 0x001fe200078e3cff */
[----:B----4-:R-:W-:Y:S01]  /*5fc0*/  STS.U8 [R22+UR10+0x1d00], R149 ;  /* 0x001d009516007988 */ /* 0x010fe2000800000a */
[----:B-1----:R-:W-:Y:S02]  /*5fd0*/  @P0 IMAD.MOV.U32 R88, RZ, RZ, R54 ;  /* 0x000000ffff580224 */ /* 0x002fe400078e0036 */
[----:B------:R-:W-:Y:S01]  /*5fe0*/  @P0 IMAD.MOV.U32 R89, RZ, RZ, R57 ;  /* 0x000000ffff590224 */ /* 0x000fe200078e0039 */
[----:B------:R0:W-:Y:S04]  /*5ff0*/  STS.U8 [R87+UR10+0x180], R113 ;  /* 0x0001807157007988 */ /* 0x0001e8000800000a */
[----:B------:R1:W4:Y:S01]  /*6000*/  @P0 LDG.E.U8 R111, desc[UR18][R88.64] ;  /* 0x00000012586f0981 */ /* 0x000322000c1e1100 */
[----:B0-----:R-:W-:Y:S01]  /*6010*/  PRMT R113, RZ, 0x7610, R113 ;  /* 0x00007610ff717816 */ /* 0x001fe20000000071 */
[----:B-1----:R-:W-:-:S02]  /*6020*/  @P0 IMAD.MOV.U32 R88, RZ, RZ, R61 ;  /* 0x000000ffff580224 */ /* 0x002fc400078e003d */
[----:B------:R-:W-:Y:S01]  /*6030*/  @P0 IMAD.MOV.U32 R89, RZ, RZ, R64 ;  /* 0x000000ffff590224 */ /* 0x000fe200078e0040 */
[----:B------:R0:W-:Y:S04]  /*6040*/  STS.U8 [R87+UR10+0x580], R115 ;  /* 0x0005807357007988 */ /* 0x0001e8000800000a */
[----:B------:R1:W2:Y:S01]  /*6050*/  @P0 LDG.E.U8 R113, desc[UR18][R88.64] ;  /* 0x0000001258710981 */ /* 0x0002a2000c1e1100 */
[----:B0-----:R-:W-:Y:S01]  /*6060*/  PRMT R115, RZ, 0x7610, R115 ;  /* 0x00007610ff737816 */ /* 0x001fe20000000073 */
[----:B-1----:R-:W-:Y:S02]  /*6070*/  @P0 IMAD.MOV.U32 R88, RZ, RZ, R71 ;  /* 0x000000ffff580224 */ /* 0x002fe400078e0047 */
[----:B------:R-:W-:Y:S01]  /*6080*/  @P0 IMAD.MOV.U32 R89, RZ, RZ, R74 ;  /* 0x000000ffff590224 */ /* 0x000fe200078e004a */
[----:B------:R0:W-:Y:S04]  /*6090*/  STS.U8 [R87+UR10+0x980], R118 ;  /* 0x0009807657007988 */ /* 0x0001e8000800000a */
[----:B------:R1:W2:Y:S01]  /*60a0*/  @P0 LDG.E.U8 R115, desc[UR18][R88.64] ;  /* 0x0000001258730981 */ /* 0x0002a2000c1e1100 */
        /* <DEDUP_REMOVED lines=18> */
[----:B------:R0:W-:Y:S01]  /*61d0*/  STS.U8 [R87+UR10+0x1980], R126 ;  /* 0x0019807e57007988 */ /* 0x0001e2000800000a */
[----:B------:R-:W-:-:S03]  /*61e0*/  LOP3.LUT R231, R2, 0x40, RZ, 0x3c, !PT ;  /* 0x0000004002e77812 */ /* 0x000fc600078e3cff */
[----:B------:R1:W2:Y:S01]  /*61f0*/  @P0 LDG.E.U8 R124, desc[UR18][R88.64] ;  /* 0x00000012587c0981 */ /* 0x0002a2000c1e1100 */
[----:B0-----:R-:W-:-:S03]  /*6200*/  PRMT R126, RZ, 0x7610, R126 ;  /* 0x00007610ff7e7816 */ /* 0x001fc6000000007e */
[----:B------:R-:W-:Y:S01]  /*6210*/  STS.U8 [R87+UR10+0x1d80], R146 ;  /* 0x001d809257007988 */ /* 0x000fe2000800000a */
        /* <DEDUP_REMOVED lines=34> */
[----:B------:R1:W4:Y:S01]  /*6440*/  @P0 LDG.E.U8 R137, desc[UR18][R88.64] ;  /* 0x0000001258890981 */ /* 0x000322000c1e1100 */
[----:B0-----:R-:W-:-:S03]  /*6450*/  PRMT R133, RZ, 0x7610, R133 ;  /* 0x00007610ff857816 */ /* 0x001fc60000000085 */
[----:B------:R-:W-:Y:S01]  /*6460*/  STS.U8 [R231+UR10+0x1e00], R130 ;  /* 0x001e0082e7007988 */ /* 0x000fe2000800000a */
        /* <DEDUP_REMOVED lines=8> */
[----:B------:R1:W4:Y:S01]  /*64f0*/  @P0 LDG.E.U8 R129, desc[UR18][R88.64] ;  /* 0x0000001258810981 */ /* 0x000322000c1e1100 */
[----:B0-----:R-:W-:Y:S01]  /*6500*/  PRMT R128, RZ, 0x7610, R128 ;  /* 0x00007610ff807816 */ /* 0x001fe20000000080 */
        /* <DEDUP_REMOVED lines=49> */
[----:B------:R-:W-:-:S04]  /*6820*/  PRMT R130, RZ, 0x7610, R130 ;  /* 0x00007610ff827816 */ /* 0x000fc80000000082 */
[----:B------:R0:W4:Y:S01]  /*6830*/  @P0 LDG.E.U8 R110, desc[UR18][R88.64] ;  /* 0x00000012586e0981 */ /* 0x000122000c1e1100 */
[----:B------:R-:W-:Y:S01]  /*6840*/  PRMT R146, RZ, 0x7610, R146 ;  /* 0x00007610ff927816 */ /* 0x000fe20000000092 */
[----:B0-----:R-:W-:Y:S02]  /*6850*/  @P0 IMAD.MOV.U32 R88, RZ, RZ, R77 ;  /* 0x000000ffff580224 */ /* 0x001fe400078e004d */
[----:B------:R-:W-:-:S05]  /*6860*/  @P0 IMAD.MOV.U32 R89, RZ, RZ, R82 ;  /* 0x000000ffff590224 */ /* 0x000fca00078e0052 */
[----:B------:R0:W4:Y:S02]  /*6870*/  @P0 LDG.E.U8 R130, desc[UR18][R88.64] ;  /* 0x0000001258820981 */ /* 0x000124000c1e1100 */
[----:B0-----:R-:W-:Y:S02]  /*6880*/  @P0 IMAD.MOV.U32 R88, RZ, RZ, R81 ;  /* 0x000000ffff580224 */ /* 0x001fe400078e0051 */
[----:B------:R-:W-:-:S05]  /*6890*/  @P0 IMAD.MOV.U32 R89, RZ, RZ, R86 ;  /* 0x000000ffff590224 */ /* 0x000fca00078e0056 */
[----:B------:R-:W4:Y:S01]  /*68a0*/  @P0 LDG.E.U8 R146, desc[UR18][R88.64] ;  /* 0x0000001258920981 */ /* 0x000f22000c1e1100 */
[----:B------:R-:W-:-:S03]  /*68b0*/  LOP3.LUT R225, R2, 0x70, RZ, 0x3c, !PT ;  /* 0x0000007002e17812 */ /* 0x000fc600078e3cff */
[----:B------:R0:W-:Y:S04]  /*68c0*/  STS.U8 [R226+UR10+0x1300], R108 ;  /* 0x0013006ce2007988 */ /* 0x0001e8000800000a */
        /* <DEDUP_REMOVED lines=11> */
[----:B--2---:R0:W-:Y:S04]  /*6980*/  STS.U8 [R2+UR10+0x4000], R102 ;  /* 0x0040006602007988 */ /* 0x0041e8000800000a */
[----:B-----5:R0:W-:Y:S04]  /*6990*/  STS.U8 [R2+UR10+0x4200], R105 ;  /* 0x0042006902007988 */ /* 0x0201e8000800000a */
[----:B---3--:R0:W-:Y:S04]  /*69a0*/  STS.U8 [R2+UR10+0x4400], R107 ;  /* 0x0044006b02007988 */ /* 0x0081e8000800000a */
[----:B------:R0:W-:Y:S04]  /*69b0*/  STS.U8 [R2+UR10+0x4600], R109 ;  /* 0x0046006d02007988 */ /* 0x0001e8000800000a */
[----:B----4-:R0:W-:Y:S04]  /*69c0*/  STS.U8 [R2+UR10+0x4800], R111 ;  /* 0x0048006f02007988 */ /* 0x0101e8000800000a */
        /* <DEDUP_REMOVED lines=26> */
[----:B------:R0:W-:Y:S01]  /*6b70*/  STS.U8 [R87+UR10+0x4f80], R146 ;  /* 0x004f809257007988 */ /* 0x0001e2000800000a */
[----:B------:R1:W-:Y:S06]  /*6b80*/  MEMBAR.ALL.CTA ;  /* 0x0000000000007992 */ /* 0x0003ec0000008000 */
[----:B-1----:R-:W1:Y:S02]  /*6b90*/  FENCE.VIEW.ASYNC.S ;  /* 0x00000000000073c6 */ /* 0x002e640000000000 */
[----:B-1----:R-:W-:Y:S01]  /*6ba0*/  BAR.SYNC.DEFER_BLOCKING 0x0 ;  /* 0x0000000000007b1d */ /* 0x002fe20000010000 */
[----:B------:R-:W-:-:S02]  /*6bb0*/  ISETP.LT.OR P0, PT, R170, 0x40, P1 ;  /* 0x00000040aa00780c */ /* 0x000fc40000f01670 */
[----:B------:R-:W-:-:S03]  /*6bc0*/  ISETP.GE.AND P2, PT, R170, 0x80, PT ;  /* 0x00000080aa00780c */ /* 0x000fc60003f46270 */
[----:B------:R-:W-:-:S00]  /*6bd0*/  MEMBAR.ALL.CTA ;  /* 0x0000000000007992 */ /* 0x000fc00000008000 */
[----:B------:R-:W-:Y:S06]  /*6be0*/  MEMBAR.ALL.GPU ;  /* 0x0000000000007992 */ /* 0x000fec000000a000 */
[----:B------:R-:W-:-:S00]  /*6bf0*/  ERRBAR ;  /* 0x00000000000079ab */ /* 0x000fc00000000000 */
[----:B------:R-:W-:Y:S08]  /*6c00*/  CGAERRBAR ;  /* 0x00000000000075ab */ /* 0x000ff00000000000 */
[----:B------:R-:W-:Y:S06]  /*6c10*/  UCGABAR_ARV ;  /* 0x00000000000079c7 */ /* 0x000fec0008000000 */
[----:B------:R-:W-:Y:S01]  /*6c20*/  UCGABAR_WAIT ;  /* 0x0000000000007dc7 */ /* 0x000fe20008000000 */
[----:B------:R-:W-:Y:S01]  /*6c30*/  CCTL.IVALL ;  /* 0x00000000ff00798f */ /* 0x000fe20002000000 */
[----:B0-----:R-:W-:Y:S05]  /*6c40*/  @P0 BRA `(.L_x_12) ;  /* 0x0000000000600947 */ /* 0x001fea0003800000 */
[----:B------:R-:W-:Y:S02]  /*6c50*/  UIADD3 UR4, UPT, UPT, UR10, 0x4000, URZ ;  /* 0x000040000a047890 */ /* 0x000fe4000fffe0ff */
[----:B------:R-:W-:Y:S02]  /*6c60*/  USHF.R.U32.HI UR5, URZ, 0x4, UR10 ;  /* 0x00000004ff057899 */ /* 0x000fe4000801160a */
[----:B------:R-:W-:Y:S02]  /*6c70*/  USHF.R.U32.HI UR6, URZ, 0x4, UR4 ;  /* 0x00000004ff067899 */ /* 0x000fe40008011604 */
[----:B------:R-:W-:Y:S02]  /*6c80*/  USGXT.U32 UR4, UR5, 0xe ;  /* 0x0000000e0504789a */ /* 0x000fe40008000000 */
[----:B------:R-:W-:Y:S01]  /*6c90*/  USGXT.U32 UR6, UR6, 0xe ;  /* 0x0000000e0606789a */ /* 0x000fe20008000000 */
[----:B------:R-:W-:Y:S01]  /*6ca0*/  UMOV UR8, 0x100 ;  /* 0x0000010000087882 */ /* 0x000fe20000000000 */
[----:B------:R-:W-:Y:S01]  /*6cb0*/  UMOV UR9, 0x40004040 ;  /* 0x4000404000097882 */ /* 0x000fe20000000000 */
[----:B------:R-:W-:Y:S01]  /*6cc0*/  UMOV UR14, 0xfffffffe ;  /* 0xfffffffe000e7882 */ /* 0x000fe20000000000 */
[----:B------:R-:W-:Y:S01]  /*6cd0*/  UMOV UR15, 0x7fffbfdf ;  /* 0x7fffbfdf000f7882 */ /* 0x000fe20000000000 */
[----:B------:R-:W-:Y:S01]  /*6ce0*/  UMOV UR5, URZ ;  /* 0x000000ff00057c82 */ /* 0x000fe20008000000 */
[----:B------:R-:W-:Y:S01]  /*6cf0*/  UMOV UR7, URZ ;  /* 0x000000ff00077c82 */ /* 0x000fe20008000000 */
[----:B------:R-:W-:-:S02]  /*6d00*/  UIADD3.64 UR8, UPT, UPT, UR4, UR8, URZ ;  /* 0x0000000804087297 */ /* 0x000fc4000fffe0ff */
[----:B------:R-:W-:Y:S01]  /*6d10*/  UIADD3.64 UR14, UPT, UPT, UR6, -UR14, URZ ;  /* 0x8000000e060e7297 */ /* 0x000fe2000fffe0ff */
[----:B------:R-:W-:Y:S01]  /*6d20*/  UMOV UR16, 0x0 ;  /* 0x0000000000107882 */ /* 0x000fe20000000000 */
[----:B------:R-:W-:Y:S01]  /*6d30*/  UMOV UR17, 0x10208490 ;  /* 0x1020849000117882 */ /* 0x000fe20000000000 */
[----:B------:R-:W-:Y:S01]  /*6d40*/  UMOV UR5, 0x40004040 ;  /* 0x4000404000057882 */ /* 0x000fe20000000000 */
[----:B------:R-:W-:Y:S01]  /*6d50*/  UMOV UR7, 0x80004020 ;  /* 0x8000402000077882 */ /* 0x000fe20000000000 */
[----:B------:R-:W-:Y:S01]  /*6d60*/  UMOV UR22, 0x0 ;  /* 0x0000000000167882 */ /* 0x000fe20000000000 */
[----:B------:R-:W-:Y:S01]  /*6d70*/  UMOV UR23, 0x10208490 ;  /* 0x1020849000177882 */ /* 0x000fe20000000000 */
[----:B------:R-:W-:Y:S01]  /*6d80*/  UMOV UR13, 0x3 ;  /* 0x00000003000d7882 */ /* 0x000fe20000000000 */
[----:B------:R0:W-:Y:S01]  /*6d90*/  UTCQMMA.2CTA gdesc[UR4], gdesc[UR6], tmem[UR24], tmem[UR16], idesc[UR17], !UPT ;  /* 0x00ff1006040075ea */ /* 0x0001e2000fa00318 */
[----:B------:R0:W-:Y:S01]  /*6da0*/  UTCQMMA.2CTA gdesc[UR8], gdesc[UR14], tmem[UR24], tmem[UR22], idesc[UR23], UPT ;  /* 0x00ff160e080075ea */ /* 0x0001e2000ba00318 */
[----:B------:R0:W-:Y:S01]  /*6db0*/  UTCBAR.2CTA.MULTICAST [UR12], URZ, UR13 ;  /* 0x000000ff0c0073e9 */ /* 0x0001e2000820080d */
[----:B------:R-:W-:Y:S01]  /*6dc0*/  NOP ;  /* 0x0000000000007918 */ /* 0x000fe20000000000 */
.L_x_12:
[----:B0-----:R-:W-:Y:S01]  /*6dd0*/  UMOV UR4, URZ ;  /* 0x000000ff00047c82 */ /* 0x001fe20008000000 */
[----:B------:R-:W-:Y:S05]  /*6de0*/  @!P2 BRA `(.L_x_13) ;  /* 0x0000002c0088a947 */ /* 0x000fea0003800000 */
[----:B------:R-:W-:Y:S01]  /*6df0*/  SHF.R.S32.HI R88, RZ, 0x1f, R170 ;  /* 0x0000001fff587819 */ /* 0x000fe200000114aa */
[----:B------:R-:W-:Y:S02]  /*6e00*/  UIADD3 UR4, UPT, UPT, UR10, 0x2000, URZ ;  /* 0x000020000a047890 */ /* 0x000fe4000fffe0ff */
[----:B------:R-:W-:Y:S01]  /*6e10*/  UIADD3 UR5, UPT, UPT, UR10, 0x5000, URZ ;  /* 0x000050000a057890 */ /* 0x000fe2000fffe0ff */
[----:B------:R-:W-:Y:S01]  /*6e20*/  LEA.HI R88, R88, R170, RZ, 0x6 ;  /* 0x000000aa58587211 */ /* 0x000fe200078f30ff */
[----:B------:R-:W-:Y:S02]  /*6e30*/  USHF.R.U32.HI UR4, URZ, 0x4, UR4 ;  /* 0x00000004ff047899 */ /* 0x000fe40008011604 */
[----:B------:R-:W-:Y:S01]  /*6e40*/  USHF.R.U32.HI UR5, URZ, 0x4, UR5 ;  /* 0x00000004ff057899 */ /* 0x000fe20008011605 */
[----:B------:R-:W-:Y:S01]  /*6e50*/  SHF.R.S32.HI R88, RZ, 0x6, R88 ;  /* 0x00000006ff587819 */ /* 0x000fe20000011458 */
[----:B------:R-:W-:Y:S02]  /*6e60*/  USGXT.U32 UR6, UR4, 0xe ;  /* 0x0000000e0406789a */ /* 0x000fe40008000000 */
[----:B------:R-:W-:Y:S01]  /*6e70*/  USGXT.U32 UR8, UR5, 0xe ;  /* 0x0000000e0508789a */ /* 0x000fe20008000000 */
[----:B------:R-:W-:Y:S01]  /*6e80*/  VIMNMX R88, PT, PT, R88, 0x2, !PT ;  /* 0x0000000258587848 */ /* 0x000fe20007fe0100 */
[----:B------:R-:W-:Y:S01]  /*6e90*/  UMOV UR14, 0x100 ;  /* 0x00000100000e7882 */ /* 0x000fe20000000000 */
[----:B------:R-:W-:Y:S01]  /*6ea0*/  UMOV UR15, 0x40004040 ;  /* 0x40004040000f7882 */ /* 0x000fe20000000000 */
[----:B------:R-:W-:Y:S01]  /*6eb0*/  UMOV UR16, 0xfffffffe ;  /* 0xfffffffe00107882 */ /* 0x000fe20000000000 */
[----:B------:R-:W-:Y:S01]  /*6ec0*/  UMOV UR17, 0x7fffbfdf ;  /* 0x7fffbfdf00117882 */ /* 0x000fe20000000000 */
[----:B------:R-:W-:Y:S01]  /*6ed0*/  VIADD R89, R88, 0xffffffff ;  /* 0xffffffff58597836 */ /* 0x000fe20000000000 */
[----:B------:R-:W-:Y:S01]  /*6ee0*/  UMOV UR7, URZ ;  /* 0x000000ff00077c82 */ /* 0x000fe20008000000 */
[----:B------:R-:W-:Y:S01]  /*6ef0*/  IMAD.SHL.U32 R88, R90, 0x40, RZ ;  /* 0x000000405a587824 */ /* 0x000fe200078e00ff */
[----:B------:R-:W-:Y:S01]  /*6f00*/  UMOV UR9, URZ ;  /* 0x000000ff00097c82 */ /* 0x000fe20008000000 */
[----:B------:R-:W-:Y:S01]  /*6f10*/  IMAD.SHL.U32 R90, R91, 0x40, RZ ;  /* 0x000000405b5a7824 */ /* 0x000fe200078e00ff */
[----:B------:R-:W-:Y:S01]  /*6f20*/  R2UR UR22, R89 ;  /* 0x00000000591672ca */ /* 0x000fe200000e0000 */
[----:B------:R-:W0:Y:S01]  /*6f30*/  LDCU UR23, c[0x0][0x3a8] ;  /* 0x00007500ff1777ac */ /* 0x000e220008000800 */
[----:B------:R-:W-:-:S02]  /*6f40*/  IADD3 R89, P0, P2, R93, UR20, R88 ;  /* 0x000000145d597c10 */ /* 0x000fc4000fa1e058 */
[----:B------:R-:W-:Y:S01]  /*6f50*/  SHF.R.S32.HI R233, RZ, 0x1f, R88 ;  /* 0x0000001fffe97819 */ /* 0x000fe20000011458 */
[----:B------:R-:W-:Y:S01]  /*6f60*/  UIADD3.64 UR14, UPT, UPT, UR6, UR14, URZ ;  /* 0x0000000e060e7297 */ /* 0x000fe2000fffe0ff */
[----:B------:R-:W-:Y:S01]  /*6f70*/  SHF.R.S32.HI R220, RZ, 0x1f, R90 ;  /* 0x0000001fffdc7819 */ /* 0x000fe2000001145a */
[----:B------:R-:W-:Y:S01]  /*6f80*/  UIADD3.64 UR16, UPT, UPT, UR8, -UR16, URZ ;  /* 0x8000001008107297 */ /* 0x000fe2000fffe0ff */
[----:B------:R-:W-:Y:S01]  /*6f90*/  IADD3.X R91, PT, PT, R92, UR21, R233, P0, P2 ;  /* 0x000000155c5b7c10 */ /* 0x000fe200087e44e9 */
[----:B------:R-:W-:Y:S01]  /*6fa0*/  IMAD.MOV.U32 R92, RZ, RZ, RZ ;  /* 0x000000ffff5c7224 */ /* 0x000fe200078e00ff */
[----:B------:R-:W-:Y:S01]  /*6fb0*/  UMOV UR13, 0x1 ;  /* 0x00000001000d7882 */ /* 0x000fe20000000000 */
[----:B------:R-:W-:-:S08]  /*6fc0*/  UMOV UR5, URZ ;  /* 0x000000ff00057c82 */ /* 0x000fd00008000000 */
.L_x_16:
[----:B------:R-:W-:Y:S01]  /*6fd0*/  IMAD.U32 R94, R92, -0x80000000, RZ ;  /* 0x800000005c5e7824 */ /* 0x000fe200078e00ff */
[----:B0-----:R-:W-:Y:S02]  /*6fe0*/  IADD3 R92, P5, PT, R89, UR23, RZ ;  /* 0x00000017595c7c10 */ /* 0x001fe4000ffbe0ff */
[C---:B------:R-:W-:Y:S01]  /*6ff0*/  ISETP.GT.AND P2, PT, R3.reuse, 0x1, PT ;  /* 0x000000010300780c */ /* 0x040fe20003f44270 */
[----:B------:R-:W0:Y:S01]  /*7000*/  SYNCS.PHASECHK.TRANS64.TRYWAIT P4, [UR12], R94 ;  /* 0x0000005eff0075a7 */ /* 0x000e22000808110c */
[----:B------:R-:W-:Y:S01]  /*7010*/  ISETP.GT.AND P0, PT, R3, 0x2, PT ;  /* 0x000000020300780c */ /* 0x000fe20003f04270 */
[----:B------:R-:W-:Y:S01]  /*7020*/  IMAD.X R93, R221, 0x1, R91, P5 ;  /* 0x00000001dd5d7824 */ /* 0x000fe200028e065b */
[----:B------:R-:W-:Y:S01]  /*7030*/  PRMT R120, RZ, 0x7610, R120 ;  /* 0x00007610ff787816 */ /* 0x000fe20000000078 */
[----:B0-----:R-:W-:Y:S10]  /*7040*/  @!P4 BRA `(.L_x_14) ;  /* 0x000000740034c947 */ /* 0x001ff40003800000 */
.L_x_24:
[----:B------:R-:W-:Y:S01]  /*7050*/  SHF.R.S32.HI R96, RZ, 0x1f, R219 ;  /* 0x0000001fff607819 */ /* 0x000fe200000114db */
[----:B------:R0:W2:Y:S01]  /*7060*/  @P2 LDG.E.U8 R120, desc[UR18][R92.64] ;  /* 0x000000125c782981 */ /* 0x0000a2000c1e1100 */
[-C--:B------:R-:W-:Y:S02]  /*7070*/  IADD3 R94, P6, PT, R219, R89.reuse, RZ ;  /* 0x00000059db5e7210 */ /* 0x080fe40007fde0ff */
[----:B------:R-:W-:Y:S02]  /*7080*/  ISETP.GT.AND P4, PT, R3, 0x3, PT ;  /* 0x000000030300780c */ /* 0x000fe40003f84270 */
[----:B------:R-:W-:Y:S01]  /*7090*/  PRMT R115, RZ, 0x7610, R115 ;  /* 0x00007610ff737816 */ /* 0x000fe20000000073 */
[----:B------:R-:W-:Y:S01]  /*70a0*/  IMAD.X R95, R96, 0x1, R91, P6 ;  /* 0x00000001605f7824 */ /* 0x000fe200030e065b */
[----:B------:R-:W-:Y:S02]  /*70b0*/  SHF.R.S32.HI R96, RZ, 0x1f, R215 ;  /* 0x0000001fff607819 */ /* 0x000fe400000114d7 */
[----:B0-----:R-:W-:-:S02]  /*70c0*/  IADD3 R92, P5, PT, R215, R89, RZ ;  /* 0x00000059d75c7210 */ /* 0x001fc40007fbe0ff */
[----:B------:R0:W3:Y:S01]  /*70d0*/  @P0 LDG.E.U8 R115, desc[UR18][R94.64] ;  /* 0x000000125e730981 */ /* 0x0000e2000c1e1100 */
[----:B------:R-:W-:Y:S02]  /*70e0*/  PRMT R111, RZ, 0x7610, R111 ;  /* 0x00007610ff6f7816 */ /* 0x000fe4000000006f */
[----:B------:R-:W-:Y:S01]  /*70f0*/  IMAD.X R93, R96, 0x1, R91, P5 ;  /* 0x00000001605d7824 */ /* 0x000fe200028e065b */
[----:B------:R-:W-:Y:S02]  /*7100*/  SHF.R.S32.HI R96, RZ, 0x1f, R214 ;  /* 0x0000001fff607819 */ /* 0x000fe400000114d6 */
[C---:B------:R-:W-:Y:S02]  /*7110*/  ISETP.GT.AND P2, PT, R3.reuse, 0x4, PT ;  /* 0x000000040300780c */ /* 0x040fe40003f44270 */
[----:B0-----:R-:W-:Y:S01]  /*7120*/  IADD3 R94, P6, PT, R214, R89, RZ ;  /* 0x00000059d65e7210 */ /* 0x001fe20007fde0ff */
[----:B------:R0:W4:Y:S01]  /*7130*/  @P4 LDG.E.U8 R111, desc[UR18][R92.64] ;  /* 0x000000125c6f4981 */ /* 0x000122000c1e1100 */
[----:B------:R-:W-:-:S03]  /*7140*/  ISETP.GT.AND P0, PT, R3, 0x5, PT ;  /* 0x000000050300780c */ /* 0x000fc60003f04270 */
[----:B------:R-:W-:Y:S01]  /*7150*/  IMAD.X R95, R96, 0x1, R91, P6 ;  /* 0x00000001605f7824 */ /* 0x000fe200030e065b */
[----:B------:R-:W-:Y:S02]  /*7160*/  SHF.R.S32.HI R96, RZ, 0x1f, R213 ;  /* 0x0000001fff607819 */ /* 0x000fe400000114d5 */
[----:B------:R-:W-:Y:S02]  /*7170*/  PRMT R107, RZ, 0x7610, R107 ;  /* 0x00007610ff6b7816 */ /* 0x000fe4000000006b */
[----:B0-----:R-:W-:Y:S02]  /*7180*/  IADD3 R92, P5, PT, R213, R89, RZ ;  /* 0x00000059d55c7210 */ /* 0x001fe40007fbe0ff */
[----:B------:R-:W-:Y:S02]  /*7190*/  ISETP.GT.AND P4, PT, R3, 0x6, PT ;  /* 0x000000060300780c */ /* 0x000fe40003f84270 */
[----:B------:R0:W5:Y:S01]  /*71a0*/  @P2 LDG.E.U8 R107, desc[UR18][R94.64] ;  /* 0x000000125e6b2981 */ /* 0x000162000c1e1100 */
[----:B------:R-:W-:Y:S01]  /*71b0*/  PRMT R103, RZ, 0x7610, R103 ;  /* 0x00007610ff677816 */ /* 0x000fe20000000067 */
[----:B------:R-:W-:Y:S01]  /*71c0*/  IMAD.X R93, R96, 0x1, R91, P5 ;  /* 0x00000001605d7824 */ /* 0x000fe200028e065b */
[----:B------:R-:W-:-:S02]  /*71d0*/  SHF.R.S32.HI R116, RZ, 0x1f, R209 ;  /* 0x0000001fff747819 */ /* 0x000fc400000114d1 */
[-C--:B------:R-:W-:Y:S02]  /*71e0*/  IADD3 R96, P6, PT, R209, R89.reuse, RZ ;  /* 0x00000059d1607210 */ /* 0x080fe40007fde0ff */
[C---:B------:R-:W-:Y:S01]  /*71f0*/  ISETP.GT.AND P2, PT, R3.reuse, 0x7, PT ;  /* 0x000000070300780c */ /* 0x040fe20003f44270 */
[----:B------:R1:W2:Y:S01]  /*7200*/  @P0 LDG.E.U8 R103, desc[UR18][R92.64] ;  /* 0x000000125c670981 */ /* 0x0002a2000c1e1100 */
[----:B------:R-:W-:Y:S01]  /*7210*/  PRMT R99, RZ, 0x7610, R99 ;  /* 0x00007610ff637816 */ /* 0x000fe20000000063 */
[----:B------:R-:W-:Y:S01]  /*7220*/  IMAD.X R97, R116, 0x1, R91, P6 ;  /* 0x0000000174617824 */ /* 0x000fe200030e065b */
[----:B------:R-:W-:Y:S02]  /*7230*/  SHF.R.S32.HI R116, RZ, 0x1f, R208 ;  /* 0x0000001fff747819 */ /* 0x000fe400000114d0 */
[----:B------:R-:W-:Y:S02]  /*7240*/  ISETP.GT.AND P0, PT, R3, 0x8, PT ;  /* 0x000000080300780c */ /* 0x000fe40003f04270 */
[----:B0-----:R-:W-:Y:S01]  /*7250*/  PRMT R95, RZ, 0x7610, R95 ;  /* 0x00007610ff5f7816 */ /* 0x001fe2000000005f */
[----:B------:R0:W2:Y:S01]  /*7260*/  @P4 LDG.E.U8 R99, desc[UR18][R96.64] ;  /* 0x0000001260634981 */ /* 0x0000a2000c1e1100 */
[----:B-1----:R-:W-:-:S05]  /*7270*/  IADD3 R92, P5, PT, R208, R89, RZ ;  /* 0x00000059d05c7210 */ /* 0x002fca0007fbe0ff */
[----:B------:R-:W-:Y:S01]  /*7280*/  IMAD.X R93, R116, 0x1, R91, P5 ;  /* 0x00000001745d7824 */ /* 0x000fe200028e065b */
[----:B------:R-:W-:Y:S02]  /*7290*/  SHF.R.S32.HI R116, RZ, 0x1f, R207 ;  /* 0x0000001fff747819 */ /* 0x000fe400000114cf */
[----:B0-----:R-:W-:Y:S02]  /*72a0*/  IADD3 R96, P6, PT, R207, R89, RZ ;  /* 0x00000059cf607210 */ /* 0x001fe40007fde0ff */
[C---:B------:R-:W-:Y:S01]  /*72b0*/  ISETP.GT.AND P4, PT, R3.reuse, 0x9, PT ;  /* 0x000000090300780c */ /* 0x040fe20003f84270 */
[----:B------:R0:W2:Y:S01]  /*72c0*/  @P2 LDG.E.U8 R95, desc[UR18][R92.64] ;  /* 0x000000125c5f2981 */ /* 0x0000a2000c1e1100 */
[----:B------:R-:W-:Y:S01]  /*72d0*/  PRMT R128, RZ, 0x7610, R128 ;  /* 0x00007610ff807816 */ /* 0x000fe20000000080 */
[----:B------:R-:W-:Y:S01]  /*72e0*/  IMAD.X R97, R116, 0x1, R91, P6 ;  /* 0x0000000174617824 */ /* 0x000fe200030e065b */
[----:B------:R-:W-:Y:S02]  /*72f0*/  SHF.R.S32.HI R2, RZ, 0x1f, R203 ;  /* 0x0000001fff027819 */ /* 0x000fe400000114cb */
[----:B------:R-:W-:-:S02]  /*7300*/  ISETP.GT.AND P2, PT, R3, 0xa, PT ;  /* 0x0000000a0300780c */ /* 0x000fc40003f44270 */
[----:B------:R-:W-:Y:S01]  /*7310*/  PRMT R119, RZ, 0x7610, R119 ;  /* 0x00007610ff777816 */ /* 0x000fe20000000077 */
[----:B------:R1:W2:Y:S01]  /*7320*/  @P0 LDG.E.U8 R128, desc[UR18][R96.64] ;  /* 0x0000001260800981 */ /* 0x0002a2000c1e1100 */
[----:B0-----:R-:W-:-:S05]  /*7330*/  IADD3 R92, P5, PT, R203, R89, RZ ;  /* 0x00000059cb5c7210 */ /* 0x001fca0007fbe0ff */
[--C-:B------:R-:W-:Y:S01]  /*7340*/  IMAD.X R93, R2, 0x1, R91.reuse, P5 ;  /* 0x00000001025d7824 */ /* 0x100fe200028e065b */
[----:B------:R-:W-:Y:S02]  /*7350*/  SHF.R.S32.HI R2, RZ, 0x1f, R202 ;  /* 0x0000001fff027819 */ /* 0x000fe400000114ca */
[----:B-1----:R-:W-:Y:S02]  /*7360*/  IADD3 R96, P6, PT, R202, R89, RZ ;  /* 0x00000059ca607210 */ /* 0x002fe40007fde0ff */
        /* <DEDUP_REMOVED lines=9> */
[----:B------:R-:W-:Y:S01]  /*7400*/  IMAD.X R93, R2, 0x1, R91, P5 ;  /* 0x00000001025d7824 */ /* 0x000fe200028e065b */
        /* <DEDUP_REMOVED lines=38> */
[----:B------:R-:W-:Y:S01]  /*7670*/  ISETP.GT.AND P2, PT, R3, 0x13, PT ;  /* 0x000000130300780c */ /* 0x000fe20003f44270 */
[----:B------:R0:W2:Y:S01]  /*7680*/  @P0 LDG.E.U8 R118, desc[UR18][R92.64] ;  /* 0x000000125c760981 */ /* 0x0000a2000c1e1100 */
[----:B------:R-:W-:Y:S01]  /*7690*/  PRMT R113, RZ, 0x7610, R113 ;  /* 0x00007610ff717816 */ /* 0x000fe20000000071 */
[----:B------:R-:W-:Y:S01]  /*76a0*/  IMAD.X R97, R2, 0x1, R91, P6 ;  /* 0x0000000102617824 */ /* 0x000fe200030e065b */
[----:B------:R-:W-:Y:S02]  /*76b0*/  SHF.R.S32.HI R2, RZ, 0x1f, R184 ;  /* 0x0000001fff027819 */ /* 0x000fe400000114b8 */
[----:B------:R-:W-:-:S02]  /*76c0*/  PRMT R109, RZ, 0x7610, R109 ;  /* 0x00007610ff6d7816 */ /* 0x000fc4000000006d */
[----:B------:R1:W2:Y:S01]  /*76d0*/  @P4 LDG.E.U8 R113, desc[UR18][R96.64] ;  /* 0x0000001260714981 */ /* 0x0002a2000c1e1100 */
[----:B0-----:R-:W-:-:S05]  /*76e0*/  IADD3 R92, P5, PT, R184, R89, RZ ;  /* 0x00000059b85c7210 */ /* 0x001fca0007fbe0ff */
[----:B------:R-:W-:Y:S01]  /*76f0*/  IMAD.X R93, R2, 0x1, R91, P5 ;  /* 0x00000001025d7824 */ /* 0x000fe200028e065b */
[----:B------:R-:W-:Y:S02]  /*7700*/  SHF.R.S32.HI R2, RZ, 0x1f, R183 ;  /* 0x0000001fff027819 */ /* 0x000fe400000114b7 */
[----:B-1----:R-:W-:Y:S02]  /*7710*/  IADD3 R96, P6, PT, R183, R89, RZ ;  /* 0x00000059b7607210 */ /* 0x002fe40007fde0ff */
[----:B------:R0:W2:Y:S01]  /*7720*/  @P2 LDG.E.U8 R109, desc[UR18][R92.64] ;  /* 0x000000125c6d2981 */ /* 0x0000a2000c1e1100 */
[C---:B------:R-:W-:Y:S02]  /*7730*/  ISETP.GT.AND P0, PT, R3.reuse, 0x14, PT ;  /* 0x000000140300780c */ /* 0x040fe40003f04270 */
[----:B------:R-:W-:Y:S01]  /*7740*/  IMAD.X R97, R2, 0x1, R91, P6 ;  /* 0x0000000102617824 */ /* 0x000fe200030e065b */
[----:B------:R-:W-:Y:S02]  /*7750*/  SHF.R.S32.HI R2, RZ, 0x1f, R180 ;  /* 0x0000001fff027819 */ /* 0x000fe400000114b4 */
[----:B------:R-:W-:-:S02]  /*7760*/  ISETP.GT.AND P4, PT, R3, 0x15, PT ;  /* 0x000000150300780c */ /* 0x000fc40003f84270 */
[-C--:B0-----:R-:W-:Y:S02]  /*7770*/  IADD3 R92, P5, PT, R180, R89.reuse, RZ ;  /* 0x00000059b45c7210 */ /* 0x081fe40007fbe0ff */
[----:B------:R-:W-:-:S03]  /*7780*/  IADD3 R124, P6, PT, R179, R89, RZ ;  /* 0x00000059b37c7210 */ /* 0x000fc60007fde0ff */
[----:B------:R-:W-:Y:S01]  /*7790*/  IMAD.X R93, R2, 0x1, R91, P5 ;  /* 0x00000001025d7824 */ /* 0x000fe200028e065b */
[----:B------:R-:W-:Y:S02]  /*77a0*/  SHF.R.S32.HI R2, RZ, 0x1f, R179 ;  /* 0x0000001fff027819 */ /* 0x000fe400000114b3 */
[----:B------:R-:W-:Y:S02]  /*77b0*/  PRMT R105, RZ, 0x7610, R105 ;  /* 0x00007610ff697816 */ /* 0x000fe40000000069 */
[----:B------:R-:W-:Y:S02]  /*77c0*/  ISETP.GT.AND P2, PT, R3, 0x16, PT ;  /* 0x000000160300780c */ /* 0x000fe40003f44270 */
[----:B------:R-:W-:Y:S01]  /*77d0*/  PRMT R101, RZ, 0x7610, R101 ;  /* 0x00007610ff657816 */ /* 0x000fe20000000065 */
[----:B------:R-:W-:Y:S01]  /*77e0*/  IMAD.X R125, R2, 0x1, R91, P6 ;  /* 0x00000001027d7824 */ /* 0x000fe200030e065b */
[----:B------:R-:W-:Y:S01]  /*77f0*/  IADD3 R116, P5, PT, R176, R89, RZ ;  /* 0x00000059b0747210 */ /* 0x000fe20007fbe0ff */
[----:B------:R0:W2:Y:S01]  /*7800*/  @P0 LDG.E.U8 R105, desc[UR18][R96.64] ;  /* 0x0000001260690981 */ /* 0x0000a2000c1e1100 */
[----:B------:R-:W-:-:S02]  /*7810*/  SHF.R.S32.HI R2, RZ, 0x1f, R176 ;  /* 0x0000001fff027819 */ /* 0x000fc400000114b0 */
[C---:B------:R-:W-:Y:S01]  /*7820*/  ISETP.GT.AND P0, PT, R3.reuse, 0x17, PT ;  /* 0x000000170300780c */ /* 0x040fe20003f04270 */
[----:B------:R1:W2:Y:S01]  /*7830*/  @P4 LDG.E.U8 R101, desc[UR18][R92.64] ;  /* 0x000000125c654981 */ /* 0x0002a2000c1e1100 */
[----:B------:R-:W-:Y:S01]  /*7840*/  ISETP.GT.AND P4, PT, R3, 0x18, PT ;  /* 0x000000180300780c */ /* 0x000fe20003f84270 */
[----:B------:R-:W-:Y:S01]  /*7850*/  IMAD.X R117, R2, 0x1, R91, P5 ;  /* 0x0000000102757824 */ /* 0x000fe200028e065b */
[----:B------:R-:W-:Y:S02]  /*7860*/  SHF.R.S32.HI R2, RZ, 0x1f, R175 ;  /* 0x0000001fff027819 */ /* 0x000fe400000114af */
[----:B0-----:R-:W-:Y:S02]  /*7870*/  PRMT R97, RZ, 0x7610, R97 ;  /* 0x00007610ff617816 */ /* 0x001fe40000000061 */
[----:B------:R-:W-:Y:S02]  /*7880*/  IADD3 R126, P6, PT, R175, R89, RZ ;  /* 0x00000059af7e7210 */ /* 0x000fe40007fde0ff */
[----:B-1----:R-:W-:-:S02]  /*7890*/  PRMT R93, RZ, 0x7610, R93 ;  /* 0x00007610ff5d7816 */ /* 0x002fc4000000005d */
[----:B------:R0:W2:Y:S01]  /*78a0*/  @P2 LDG.E.U8 R97, desc[UR18][R124.64] ;  /* 0x000000127c612981 */ /* 0x0000a2000c1e1100 */
[C---:B------:R-:W-:Y:S01]  /*78b0*/  ISETP.GT.AND P2, PT, R3.reuse, 0x19, PT ;  /* 0x000000190300780c */ /* 0x040fe20003f44270 */
[----:B------:R-:W-:Y:S01]  /*78c0*/  IMAD.X R127, R2, 0x1, R91, P6 ;  /* 0x00000001027f7824 */ /* 0x000fe200030e065b */
[----:B------:R-:W-:Y:S01]  /*78d0*/  PRMT R122, RZ, 0x7610, R122 ;  /* 0x00007610ff7a7816 */ /* 0x000fe2000000007a */
[----:B------:R1:W2:Y:S01]  /*78e0*/  @P0 LDG.E.U8 R93, desc[UR18][R116.64] ;  /* 0x00000012745d0981 */ /* 0x0002a2000c1e1100 */
[----:B------:R-:W-:Y:S02]  /*78f0*/  SHF.R.S32.HI R2, RZ, 0x1f, R172 ;  /* 0x0000001fff027819 */ /* 0x000fe400000114ac */
[----:B0-----:R-:W-:Y:S02]  /*7900*/  IADD3 R124, P5, PT, R172, R89, RZ ;  /* 0x00000059ac7c7210 */ /* 0x001fe40007fbe0ff */
[----:B------:R0:W2:Y:S01]  /*7910*/  @P4 LDG.E.U8 R122, desc[UR18][R126.64] ;  /* 0x000000127e7a4981 */ /* 0x0000a2000c1e1100 */
[----:B------:R-:W-:-:S02]  /*7920*/  ISETP.GT.AND P0, PT, R3, 0x1a, PT ;  /* 0x0000001a0300780c */ /* 0x000fc40003f04270 */
[----:B-1----:R-:W-:Y:S01]  /*7930*/  PRMT R117, RZ, 0x7610, R117 ;  /* 0x00007610ff757816 */ /* 0x002fe20000000075 */
[----:B------:R-:W-:Y:S01]  /*7940*/  IMAD.X R125, R2, 0x1, R91, P5 ;  /* 0x00000001027d7824 */ /* 0x000fe200028e065b */
[----:B------:R-:W-:Y:S02]  /*7950*/  SHF.R.S32.HI R2, RZ, 0x1f, R171 ;  /* 0x0000001fff027819 */ /* 0x000fe400000114ab */
[----:B0-----:R-:W-:Y:S02]  /*7960*/  IADD3 R126, P6, PT, R171, R89, RZ ;  /* 0x00000059ab7e7210 */ /* 0x001fe40007fde0ff */
[----:B------:R0:W2:Y:S01]  /*7970*/  @P2 LDG.E.U8 R117, desc[UR18][R124.64] ;  /* 0x000000127c752981 */ /* 0x0000a2000c1e1100 */
[----:B------:R-:W-:Y:S02]  /*7980*/  ISETP.GT.AND P4, PT, R3, 0x1b, PT ;  /* 0x0000001b0300780c */ /* 0x000fe40003f84270 */
[----:B------:R-:W-:Y:S01]  /*7990*/  PRMT R112, RZ, 0x7610, R112 ;  /* 0x00007610ff707816 */ /* 0x000fe20000000070 */
[----:B------:R-:W-:Y:S01]  /*79a0*/  IMAD.X R127, R2, 0x1, R91, P6 ;  /* 0x00000001027f7824 */ /* 0x000fe200030e065b */
[----:B------:R-:W-:-:S02]  /*79b0*/  SHF.R.S32.HI R2, RZ, 0x1f, R168 ;  /* 0x0000001fff027819 */ /* 0x000fc400000114a8 */
[-C--:B0-----:R-:W-:Y:S02]  /*79c0*/  IADD3 R124, P5, PT, R168, R89.reuse, RZ ;  /* 0x00000059a87c7210 */ /* 0x081fe40007fbe0ff */
[----:B------:R0:W2:Y:S01]  /*79d0*/  @P0 LDG.E.U8 R112, desc[UR18][R126.64] ;  /* 0x000000127e700981 */ /* 0x0000a2000c1e1100 */
[----:B------:R-:W-:Y:S02]  /*79e0*/  ISETP.GT.AND P2, PT, R3, 0x1c, PT ;  /* 0x0000001c0300780c */ /* 0x000fe40003f44270 */
[----:B------:R-:W-:Y:S01]  /*79f0*/  PRMT R108, RZ, 0x7610, R108 ;  /* 0x00007610ff6c7816 */ /* 0x000fe2000000006c */
[----:B------:R-:W-:Y:S01]  /*7a00*/  IMAD.X R125, R2, 0x1, R91, P5 ;  /* 0x00000001027d7824 */ /* 0x000fe200028e065b */
[----:B------:R-:W-:Y:S02]  /*7a10*/  SHF.R.S32.HI R2, RZ, 0x1f, R167 ;  /* 0x0000001fff027819 */ /* 0x000fe400000114a7 */
[----:B0-----:R-:W-:Y:S02]  /*7a20*/  IADD3 R126, P6, PT, R167, R89, RZ ;  /* 0x00000059a77e7210 */ /* 0x001fe40007fde0ff */
[----:B------:R0:W2:Y:S01]  /*7a30*/  @P4 LDG.E.U8 R108, desc[UR18][R124.64] ;  /* 0x000000127c6c4981 */ /* 0x0000a2000c1e1100 */
[----:B------:R-:W-:-:S02]  /*7a40*/  ISETP.GT.AND P0, PT, R3, 0x1d, PT ;  /* 0x0000001d0300780c */ /* 0x000fc40003f04270 */
[----:B------:R-:W-:Y:S01]  /*7a50*/  PRMT R104, RZ, 0x7610, R104 ;  /* 0x00007610ff687816 */ /* 0x000fe20000000068 */
[--C-:B------:R-:W-:Y:S01]  /*7a60*/  IMAD.X R127, R2, 0x1, R91.reuse, P6 ;  /* 0x00000001027f7824 */ /* 0x100fe200030e065b */
        /* <DEDUP_REMOVED lines=9> */
[C---:B------:R-:W-:Y:S02]  /*7b00*/  ISETP.GT.AND P2, PT, R3.reuse, 0x1f, PT ;  /* 0x0000001f0300780c */ /* 0x040fe40003f44270 */
[----:B------:R-:W-:Y:S01]  /*7b10*/  PRMT R96, RZ, 0x7610, R96 ;  /* 0x00007610ff607816 */ /* 0x000fe20000000060 */
[----:B------:R-:W-:Y:S01]  /*7b20*/  IMAD.X R127, R2, 0x1, R91, P6 ;  /* 0x00000001027f7824 */ /* 0x000fe200030e065b */
[----:B------:R-:W-:Y:S02]  /*7b30*/  SHF.R.S32.HI R2, RZ, 0x1f, R160 ;  /* 0x0000001fff027819 */ /* 0x000fe400000114a0 */
[----:B0-----:R-:W-:Y:S02]  /*7b40*/  IADD3 R124, P5, PT, R160, R89, RZ ;  /* 0x00000059a07c7210 */ /* 0x001fe40007fbe0ff */
[----:B------:R0:W2:Y:S01]  /*7b50*/  @P4 LDG.E.U8 R96, desc[UR18][R126.64] ;  /* 0x000000127e604981 */ /* 0x0000a2000c1e1100 */
[----:B------:R-:W-:-:S02]  /*7b60*/  ISETP.GT.AND P0, PT, R3, 0x20, PT ;  /* 0x000000200300780c */ /* 0x000fc40003f04270 */
[----:B------:R-:W-:Y:S01]  /*7b70*/  PRMT R92, RZ, 0x7610, R92 ;  /* 0x00007610ff5c7816 */ /* 0x000fe2000000005c */
        /* <DEDUP_REMOVED lines=112> */
[----:B------:R-:W-:Y:S02]  /*8280*/  PRMT R161, RZ, 0x7610, R161 ;  /* 0x00007610ffa17816 */ /* 0x000fe400000000a1 */
[----:B------:R-:W-:Y:S01]  /*8290*/  ISETP.GT.AND P4, PT, R3, 0x33, PT ;  /* 0x000000330300780c */ /* 0x000fe20003f84270 */
[----:B------:R-:W-:Y:S01]  /*82a0*/  IMAD.X R127, R2, 0x1, R91, P6 ;  /* 0x00000001027f7824 */ /* 0x000fe200030e065b */
[----:B------:R-:W-:-:S02]  /*82b0*/  SHF.R.S32.HI R2, RZ, 0x1f, R9 ;  /* 0x0000001fff027819 */ /* 0x000fc40000011409 */
[----:B------:R-:W-:Y:S02]  /*82c0*/  ISETP.GT.AND P2, PT, R3, 0x34, PT ;  /* 0x000000340300780c */ /* 0x000fe40003f44270 */
[----:B------:R1:W2:Y:S01]  /*82d0*/  @P0 LDG.E.U8 R161, desc[UR18][R126.64] ;  /* 0x000000127ea10981 */ /* 0x0002a2000c1e1100 */
[----:B0-----:R-:W-:Y:S02]  /*82e0*/  IADD3 R124, P5, PT, R9, R89, RZ ;  /* 0x00000059097c7210 */ /* 0x001fe40007fbe0ff */
[----:B------:R-:W-:-:S03]  /*82f0*/  PRMT R162, RZ, 0x7610, R162 ;  /* 0x00007610ffa27816 */ /* 0x000fc600000000a2 */
[----:B------:R-:W-:Y:S01]  /*8300*/  IMAD.X R125, R2, 0x1, R91, P5 ;  /* 0x00000001027d7824 */ /* 0x000fe200028e065b */
[----:B------:R-:W-:Y:S02]  /*8310*/  SHF.R.S32.HI R2, RZ, 0x1f, R10 ;  /* 0x0000001fff027819 */ /* 0x000fe4000001140a */
[----:B-1----:R-:W-:Y:S02]  /*8320*/  IADD3 R126, P6, PT, R10, R89, RZ ;  /* 0x000000590a7e7210 */ /* 0x002fe40007fde0ff */
        /* <DEDUP_REMOVED lines=10> */
[----:B-1----:R-:W-:-:S04]  /*83d0*/  IADD3 R126, P6, PT, R12, R89, RZ ;  /* 0x000000590c7e7210 */ /* 0x002fc80007fde0ff */
[----:B------:R0:W2:Y:S01]  /*83e0*/  @P0 LDG.E.U8 R166, desc[UR18][R124.64] ;  /* 0x000000127ca60981 */ /* 0x0000a2000c1e1100 */
[----:B------:R-:W-:Y:S02]  /*83f0*/  PRMT R169, RZ, 0x7610, R169 ;  /* 0x00007610ffa97816 */ /* 0x000fe400000000a9 */
[C---:B------:R-:W-:Y:S01]  /*8400*/  ISETP.GT.AND P2, PT, R3.reuse, 0x37, PT ;  /* 0x000000370300780c */ /* 0x040fe20003f44270 */
[----:B------:R-:W-:Y:S01]  /*8410*/  IMAD.X R127, R252, 0x1, R91, P6 ;  /* 0x00000001fc7f7824 */ /* 0x000fe200030e065b */
[----:B------:R-:W-:Y:S02]  /*8420*/  ISETP.GT.AND P0, PT, R3, 0x38, PT ;  /* 0x000000380300780c */ /* 0x000fe40003f04270 */
[----:B------:R-:W-:Y:S02]  /*8430*/  PRMT R170, RZ, 0x7610, R170 ;  /* 0x00007610ffaa7816 */ /* 0x000fe400000000aa */
[----:B------:R1:W2:Y:S01]  /*8440*/  @P4 LDG.E.U8 R169, desc[UR18][R126.64] ;  /* 0x000000127ea94981 */ /* 0x0002a2000c1e1100 */
[----:B0-----:R-:W-:-:S02]  /*8450*/  IADD3 R124, P5, PT, R13, R89, RZ ;  /* 0x000000590d7c7210 */ /* 0x001fc40007fbe0ff */
[----:B------:R-:W-:-:S03]  /*8460*/  PRMT R173, RZ, 0x7610, R173 ;  /* 0x00007610ffad7816 */ /* 0x000fc600000000ad */
[----:B------:R-:W-:Y:S01]  /*8470*/  IMAD.X R125, R251, 0x1, R91, P5 ;  /* 0x00000001fb7d7824 */ /* 0x000fe200028e065b */
[----:B-1----:R-:W-:-:S04]  /*8480*/  IADD3 R126, P6, PT, R5, R89, RZ ;  /* 0x00000059057e7210 */ /* 0x002fc80007fde0ff */
[----:B------:R0:W2:Y:S01]  /*8490*/  @P2 LDG.E.U8 R170, desc[UR18][R124.64] ;  /* 0x000000127caa2981 */ /* 0x0000a2000c1e1100 */
[C---:B------:R-:W-:Y:S01]  /*84a0*/  ISETP.GT.AND P4, PT, R3.reuse, 0x39, PT ;  /* 0x000000390300780c */ /* 0x040fe20003f84270 */
[----:B------:R-:W-:Y:S01]  /*84b0*/  IMAD.X R127, R250, 0x1, R91, P6 ;  /* 0x00000001fa7f7824 */ /* 0x000fe200030e065b */
[----:B------:R-:W-:Y:S02]  /*84c0*/  ISETP.GT.AND P2, PT, R3, 0x3a, PT ;  /* 0x0000003a0300780c */ /* 0x000fe40003f44270 */
[----:B------:R-:W-:Y:S02]  /*84d0*/  PRMT R174, RZ, 0x7610, R174 ;  /* 0x00007610ffae7816 */ /* 0x000fe400000000ae */
[----:B------:R1:W2:Y:S01]  /*84e0*/  @P0 LDG.E.U8 R173, desc[UR18][R126.64] ;  /* 0x000000127ead0981 */ /* 0x0002a2000c1e1100 */
[----:B0-----:R-:W-:Y:S02]  /*84f0*/  IADD3 R124, P5, PT, R14, R89, RZ ;  /* 0x000000590e7c7210 */ /* 0x001fe40007fbe0ff */
[----:B------:R-:W-:-:S03]  /*8500*/  PRMT R177, RZ, 0x7610, R177 ;  /* 0x00007610ffb17816 */ /* 0x000fc600000000b1 */
[----:B------:R-:W-:Y:S01]  /*8510*/  IMAD.X R125, R249, 0x1, R91, P5 ;  /* 0x00000001f97d7824 */ /* 0x000fe200028e065b */
[----:B-1----:R-:W-:-:S04]  /*8520*/  IADD3 R126, P6, PT, R15, R89, RZ ;  /* 0x000000590f7e7210 */ /* 0x002fc80007fde0ff */
[----:B------:R0:W2:Y:S01]  /*8530*/  @P4 LDG.E.U8 R174, desc[UR18][R124.64] ;  /* 0x000000127cae4981 */ /* 0x0000a2000c1e1100 */
[----:B------:R-:W-:Y:S01]  /*8540*/  ISETP.GT.AND P0, PT, R3, 0x3b, PT ;  /* 0x0000003b0300780c */ /* 0x000fe20003f04270 */
[----:B------:R-:W-:Y:S01]  /*8550*/  IMAD.X R127, R245, 0x1, R91, P6 ;  /* 0x00000001f57f7824 */ /* 0x000fe200030e065b */
[----:B------:R-:W-:Y:S02]  /*8560*/  ISETP.GT.AND P4, PT, R3, 0x3c, PT ;  /* 0x0000003c0300780c */ /* 0x000fe40003f84270 */
[----:B------:R-:W-:Y:S02]  /*8570*/  PRMT R178, RZ, 0x7610, R178 ;  /* 0x00007610ffb27816 */ /* 0x000fe400000000b2 */
[----:B------:R1:W2:Y:S01]  /*8580*/  @P2 LDG.E.U8 R177, desc[UR18][R126.64] ;  /* 0x000000127eb12981 */ /* 0x0002a2000c1e1100 */
[----:B0-----:R-:W-:Y:S02]  /*8590*/  IADD3 R124, P5, PT, R16, R89, RZ ;  /* 0x00000059107c7210 */ /* 0x001fe40007fbe0ff */
[----:B------:R-:W-:-:S03]  /*85a0*/  PRMT R181, RZ, 0x7610, R181 ;  /* 0x00007610ffb57816 */ /* 0x000fc600000000b5 */
[----:B------:R-:W-:Y:S01]  /*85b0*/  IMAD.X R125, R244, 0x1, R91, P5 ;  /* 0x00000001f47d7824 */ /* 0x000fe200028e065b */
[----:B-1----:R-:W-:Y:S01]  /*85c0*/  IADD3 R126, P6, PT, R17, R89, RZ ;  /* 0x00000059117e7210 */ /* 0x002fe20007fde0ff */
[----:B------:R-:W0:Y:S01]  /*85d0*/  S2R R2, SR_TID.X ;  /* 0x0000000000027919 */ /* 0x000e220000002100 */
[----:B------:R-:W-:-:S03]  /*85e0*/  ISETP.GT.AND P2, PT, R3, 0x3d, PT ;  /* 0x0000003d0300780c */ /* 0x000fc60003f44270 */
[----:B------:R-:W-:Y:S01]  /*85f0*/  IMAD.X R127, R243, 0x1, R91, P6 ;  /* 0x00000001f37f7824 */ /* 0x000fe200030e065b */
[----:B------:R1:W2:Y:S01]  /*8600*/  @P0 LDG.E.U8 R178, desc[UR18][R124.64] ;  /* 0x000000127cb20981 */ /* 0x0002a2000c1e1100 */
[----:B------:R-:W-:-:S03]  /*8610*/  PRMT R182, RZ, 0x7610, R182 ;  /* 0x00007610ffb67816 */ /* 0x000fc600000000b6 */
[----:B------:R3:W2:Y:S01]  /*8620*/  @P4 LDG.E.U8 R181, desc[UR18][R126.64] ;  /* 0x000000127eb54981 */ /* 0x0006a2000c1e1100 */
[-C--:B-1----:R-:W-:Y:S02]  /*8630*/  IADD3 R124, P5, PT, R18, R89.reuse, RZ ;  /* 0x00000059127c7210 */ /* 0x082fe40007fbe0ff */
[----:B---3--:R-:W-:-:S03]  /*8640*/  IADD3 R126, P4, PT, R19, R89, RZ ;  /* 0x00000059137e7210 */ /* 0x008fc60007f9e0ff */
[--C-:B------:R-:W-:Y:S01]  /*8650*/  IMAD.X R125, R239, 0x1, R91.reuse, P5 ;  /* 0x00000001ef7d7824 */ /* 0x100fe200028e065b */
[C---:B------:R-:W-:Y:S02]  /*8660*/  ISETP.GT.AND P0, PT, R3.reuse, 0x3e, PT ;  /* 0x0000003e0300780c */ /* 0x040fe40003f04270 */
[C---:B------:R-:W-:Y:S01]  /*8670*/  ISETP.GT.AND P5, PT, R3.reuse, 0x3f, PT ;  /* 0x0000003f0300780c */ /* 0x040fe20003fa4270 */
[----:B------:R-:W-:Y:S01]  /*8680*/  IMAD.X R127, R238, 0x1, R91, P4 ;  /* 0x00000001ee7f7824 */ /* 0x000fe200020e065b */
[----:B------:R-:W-:Y:S01]  /*8690*/  ISETP.GT.AND P4, PT, R3, RZ, PT ;  /* 0x000000ff0300720c */ /* 0x000fe20003f84270 */
[----:B------:R1:W3:Y:S01]  /*86a0*/  @P2 LDG.E.U8 R182, desc[UR18][R124.64] ;  /* 0x000000127cb62981 */ /* 0x0002e2000c1e1100 */
[----:B------:R-:W-:Y:S02]  /*86b0*/  PRMT R185, RZ, 0x7610, R185 ;  /* 0x00007610ffb97816 */ /* 0x000fe400000000b9 */
[----:B------:R-:W-:-:S05]  /*86c0*/  PRMT R186, RZ, 0x7610, R186 ;  /* 0x00007610ffba7816 */ /* 0x000fca00000000ba */
[----:B------:R0:W2:Y:S01]  /*86d0*/  @P0 LDG.E.U8 R185, desc[UR18][R126.64] ;  /* 0x000000127eb90981 */ /* 0x0000a2000c1e1100 */
[----:B-1----:R-:W-:-:S05]  /*86e0*/  IADD3 R124, P2, PT, R20, R89, RZ ;  /* 0x00000059147c7210 */ /* 0x002fca0007f5e0ff */
[----:B------:R-:W-:Y:S01]  /*86f0*/  IMAD.X R125, R237, 0x1, R91, P2 ;  /* 0x00000001ed7d7824 */ /* 0x000fe200010e065b */
[----:B0-----:R-:W-:-:S04]  /*8700*/  PRMT R126, RZ, 0x7610, R126 ;  /* 0x00007610ff7e7816 */ /* 0x001fc8000000007e */
[----:B------:R0:W2:Y:S01]  /*8710*/  @P5 LDG.E.U8 R186, desc[UR18][R124.64] ;  /* 0x000000127cba5981 */ /* 0x0000a2000c1e1100 */
[----:B------:R-:W-:Y:S01]  /*8720*/  LOP3.LUT R2, R2, 0x3f, RZ, 0xc0, !PT ;  /* 0x0000003f02027812 */ /* 0x000fe200078ec0ff */
[----:B0-----:R-:W-:Y:S02]  /*8730*/  @P4 IMAD.MOV.U32 R124, RZ, RZ, R89 ;  /* 0x000000ffff7c4224 */ /* 0x001fe400078e0059 */
[----:B------:R-:W-:-:S05]  /*8740*/  @P4 IMAD.MOV.U32 R125, RZ, RZ, R91 ;  /* 0x000000ffff7d4224 */ /* 0x000fca00078e005b */
[----:B------:R0:W2:Y:S01]  /*8750*/  @P4 LDG.E.U8 R126, desc[UR18][R124.64] ;  /* 0x000000127c7e4981 */ /* 0x0000a2000c1e1100 */
[----:B------:R-:W-:Y:S02]  /*8760*/  ISETP.GE.AND P2, PT, R2, R3, PT ;  /* 0x000000030200720c */ /* 0x000fe40003f46270 */
[C---:B------:R-:W-:Y:S02]  /*8770*/  IADD3 R23, P6, PT, R90.reuse, R23, RZ ;  /* 0x000000175a177210 */ /* 0x040fe40007fde0ff */
[----:B------:R-:W-:-:S03]  /*8780*/  IADD3 R28, P0, PT, R90, R28, RZ ;  /* 0x0000001c5a1c7210 */ /* 0x000fc60007f1e0ff */
[C---:B------:R-:W-:Y:S01]  /*8790*/  IMAD.X R24, R220.reuse, 0x1, R24, P6 ;  /* 0x00000001dc187824 */ /* 0x040fe200030e0618 */
[----:B------:R-:W-:Y:S01]  /*87a0*/  PRMT R127, RZ, 0x7610, R127 ;  /* 0x00007610ff7f7816 */ /* 0x000fe2000000007f */
[----:B------:R-:W-:Y:S01]  /*87b0*/  IMAD.X R36, R220, 0x1, R36, P0 ;  /* 0x00000001dc247824 */ /* 0x000fe200000e0624 */
[----:B------:R-:W-:-:S03]  /*87c0*/  IADD3 R35, P5, PT, R90, R35, RZ ;  /* 0x000000235a237210 */ /* 0x000fc60007fbe0ff */
[----:B0-----:R-:W-:Y:S02]  /*87d0*/  @!P2 IMAD.MOV.U32 R124, RZ, RZ, R23 ;  /* 0x000000ffff7ca224 */ /* 0x001fe400078e0017 */
[----:B------:R-:W-:Y:S01]  /*87e0*/  @!P2 IMAD.MOV.U32 R125, RZ, RZ, R24 ;  /* 0x000000ffff7da224 */ /* 0x000fe200078e0018 */
[----:B------:R-:W-:Y:S01]  /*87f0*/  BAR.SYNC.DEFER_BLOCKING 0x0 ;  /* 0x0000000000007b1d */ /* 0x000fe20000010000 */
[----:B------:R-:W-:Y:S01]  /*8800*/  PRMT R190, RZ, 0x7610, R190 ;  /* 0x00007610ffbe7816 */ /* 0x000fe200000000be */
[----:B------:R-:W-:Y:S01]  /*8810*/  IMAD.X R44, R220, 0x1, R44, P5 ;  /* 0x00000001dc2c7824 */ /* 0x000fe200028e062c */
[C---:B------:R-:W-:Y:S02]  /*8820*/  IADD3 R43, P4, PT, R90.reuse, R43, RZ ;  /* 0x0000002b5a2b7210 */ /* 0x040fe40007f9e0ff */
[----:B------:R-:W-:Y:S02]  /*8830*/  PRMT R192, RZ, 0x7610, R192 ;  /* 0x00007610ffc07816 */ /* 0x000fe400000000c0 */
[----:B------:R-:W-:Y:S01]  /*8840*/  IADD3 R54, P0, PT, R90, R54, RZ ;  /* 0x000000365a367210 */ /* 0x000fe20007f1e0ff */
[----:B------:R-:W-:Y:S01]  /*8850*/  IMAD.X R50, R220, 0x1, R50, P4 ;  /* 0x00000001dc327824 */ /* 0x000fe200020e0632 */
[----:B------:R-:W-:Y:S01]  /*8860*/  PRMT R193, RZ, 0x7610, R193 ;  /* 0x00007610ffc17816 */ /* 0x000fe200000000c1 */
[----:B------:R0:W2:Y:S02]  /*8870*/  @!P2 LDG.E.U8 R127, desc[UR18][R124.64] ;  /* 0x000000127c7fa981 */ /* 0x0000a4000c1e1100 */
[----:B0-----:R-:W-:-:S02]  /*8880*/  @!P2 IMAD.MOV.U32 R124, RZ, RZ, R28 ;  /* 0x000000ffff7ca224 */ /* 0x001fc400078e001c */
[----:B------:R-:W-:-:S05]  /*8890*/  @!P2 IMAD.MOV.U32 R125, RZ, RZ, R36 ;  /* 0x000000ffff7da224 */ /* 0x000fca00078e0024 */
[----:B------:R0:W2:Y:S01]  /*88a0*/  @!P2 LDG.E.U8 R190, desc[UR18][R124.64] ;  /* 0x000000127cbea981 */ /* 0x0000a2000c1e1100 */
[----:B------:R-:W-:Y:S02]  /*88b0*/  IMAD.X R57, R220, 0x1, R57, P0 ;  /* 0x00000001dc397824 */ /* 0x000fe400000e0639 */
[----:B0-----:R-:W-:Y:S02]  /*88c0*/  @!P2 IMAD.MOV.U32 R124, RZ, RZ, R35 ;  /* 0x000000ffff7ca224 */ /* 0x001fe400078e0023 */
[----:B------:R-:W-:Y:S01]  /*88d0*/  @!P2 IMAD.MOV.U32 R125, RZ, RZ, R44 ;  /* 0x000000ffff7da224 */ /* 0x000fe200078e002c */
[----:B------:R-:W-:-:S04]  /*88e0*/  IADD3 R61, P5, PT, R90, R61, RZ ;  /* 0x0000003d5a3d7210 */ /* 0x000fc80007fbe0ff */
[----:B------:R0:W2:Y:S01]  /*88f0*/  @!P2 LDG.E.U8 R192, desc[UR18][R124.64] ;  /* 0x000000127cc0a981 */ /* 0x0000a2000c1e1100 */
[----:B------:R-:W-:Y:S01]  /*8900*/  PRMT R194, RZ, 0x7610, R194 ;  /* 0x00007610ffc27816 */ /* 0x000fe200000000c2 */
        /* <DEDUP_REMOVED lines=82> */
[----:B------:R0:W3:Y:S01]  /*8e30*/  @!P2 LDG.E.U8 R218, desc[UR18][R124.64] ;  /* 0x000000127cdaa981 */ /* 0x0000e2000c1e1100 */
        /* <DEDUP_REMOVED lines=75> */
[----:B------:R-:W-:-:S05]  /*92f0*/  @!P2 IMAD.MOV.U32 R125, RZ, RZ, R70 ;  /* 0x000000ffff7da224 */ /* 0x000fca00078e0046 */
[----:B------:R0:W3:Y:S01]  /*9300*/  @!P2 LDG.E.U8 R246, desc[UR18][R124.64] ;  /* 0x000000127cf6a981 */ /* 0x0000e2000c1e1100 */
[----:B------:R-:W-:Y:S01]  /*9310*/  PRMT R248, RZ, 0x7610, R248 ;  /* 0x00007610fff87816 */ /* 0x000fe200000000f8 */
[----:B0-----:R-:W-:Y:S02]  /*9320*/  @!P2 IMAD.MOV.U32 R124, RZ, RZ, R77 ;  /* 0x000000ffff7ca224 */ /* 0x001fe400078e004d */
[----:B------:R-:W-:-:S05]  /*9330*/  @!P2 IMAD.MOV.U32 R125, RZ, RZ, R82 ;  /* 0x000000ffff7da224 */ /* 0x000fca00078e0052 */
[----:B------:R0:W3:Y:S02]  /*9340*/  @!P2 LDG.E.U8 R247, desc[UR18][R124.64] ;  /* 0x000000127cf7a981 */ /* 0x0000e4000c1e1100 */
[----:B0-----:R-:W-:Y:S02]  /*9350*/  @!P2 IMAD.MOV.U32 R124, RZ, RZ, R81 ;  /* 0x000000ffff7ca224 */ /* 0x001fe400078e0051 */
[----:B------:R-:W-:-:S05]  /*9360*/  @!P2 IMAD.MOV.U32 R125, RZ, RZ, R86 ;  /* 0x000000ffff7da224 */ /* 0x000fca00078e0056 */
[----:B------:R-:W3:Y:S01]  /*9370*/  @!P2 LDG.E.U8 R248, desc[UR18][R124.64] ;  /* 0x000000127cf8a981 */ /* 0x000ee2000c1e1100 */
[----:B------:R-:W0:Y:S02]  /*9380*/  S2R R2, SR_TID.X ;  /* 0x0000000000027919 */ /* 0x000e240000002100 */
[----:B0-----:R-:W-:-:S05]  /*9390*/  LOP3.LUT R2, R2, 0x7f, RZ, 0xc0, !PT ;  /* 0x0000007f02027812 */ /* 0x001fca00078ec0ff */
[----:B--2---:R0:W-:Y:S04]  /*93a0*/  STS.U8 [R2+UR10+0x2000], R126 ;  /* 0x0020007e02007988 */ /* 0x0041e8000800000a */
        /* <DEDUP_REMOVED lines=31> */
[----:B-----5:R0:W-:Y:S04]  /*95a0*/  STS.U8 [R231+UR10+0x2200], R107 ;  /* 0x0022006be7007988 */ /* 0x0201e8000800000a */
        /* <DEDUP_REMOVED lines=14> */
[----:B---3--:R0:W-:Y:S04]  /*9690*/  STS.U8 [R227+UR10+0x3e80], R182 ;  /* 0x003e80b6e3007988 */ /* 0x0081e8000800000a */
        /* <DEDUP_REMOVED lines=51> */
[----:B------:R-:W-:-:S04]  /*99d0*/  ULEA UR12, UR13, UR10, 0x3 ;  /* 0x0000000a0d0c7291 */ /* 0x000fc8000f8e18ff */
[----:B------:R-:W-:Y:S01]  /*99e0*/  UIADD3 UR12, UPT, UPT, UR12, 0x6000, URZ ;  /* 0x000060000c0c7890 */ /* 0x000fe2000fffe0ff */
[----:B------:R-:W-:Y:S01]  /*99f0*/  UMOV UR4, UR5 ;  /* 0x0000000500047c82 */ /* 0x000fe20008000000 */
        /* <DEDUP_REMOVED lines=8> */
[----:B------:R-:W-:Y:S01]  /*9a80*/  UMOV UR20, UR6 ;  /* 0x0000000600147c82 */ /* 0x000fe20008000000 */
[----:B------:R-:W-:Y:S01]  /*9a90*/  UMOV UR21, 0x40004040 ;  /* 0x4000404000157882 */ /* 0x000fe20000000000 */
[----:B------:R-:W-:Y:S01]  /*9aa0*/  UMOV UR26, UR8 ;  /* 0x00000008001a7c82 */ /* 0x000fe20008000000 */
[----:B------:R-:W-:Y:S01]  /*9ab0*/  UMOV UR27, 0x80004020 ;  /* 0x80004020001b7882 */ /* 0x000fe20000000000 */
[----:B------:R-:W-:Y:S01]  /*9ac0*/  UMOV UR28, 0x0 ;  /* 0x00000000001c7882 */ /* 0x000fe20000000000 */
[----:B------:R-:W-:Y:S01]  /*9ad0*/  UMOV UR29, 0x10208490 ;  /* 0x10208490001d7882 */ /* 0x000fe20000000000 */
[----:B------:R-:W-:Y:S01]  /*9ae0*/  UMOV UR30, 0x0 ;  /* 0x00000000001e7882 */ /* 0x000fe20000000000 */
[----:B------:R-:W-:Y:S01]  /*9af0*/  UMOV UR31, 0x10208490 ;  /* 0x10208490001f7882 */ /* 0x000fe20000000000 */
[----:B------:R-:W-:Y:S01]  /*9b00*/  UMOV UR5, 0x3 ;  /* 0x0000000300057882 */ /* 0x000fe20000000000 */
[----:B------:R0:W-:Y:S01]  /*9b10*/  UTCQMMA.2CTA gdesc[UR20], gdesc[UR26], tmem[UR24], tmem[UR28], idesc[UR29], UPT ;  /* 0x00ff1c1a140075ea */ /* 0x0001e2000ba00318 */
[----:B------:R0:W-:Y:S01]  /*9b20*/  UTCQMMA.2CTA gdesc[UR14], gdesc[UR16], tmem[UR24], tmem[UR30], idesc[UR31], UPT ;  /* 0x00ff1e100e0075ea */ /* 0x0001e2000ba00318 */
[----:B------:R0:W-:Y:S01]  /*9b30*/  UTCBAR.2CTA.MULTICAST [UR12], URZ, UR5 ;  /* 0x000000ff0c0073e9 */ /* 0x0001e20008200805 */
[----:B------:R-:W-:Y:S01]  /*9b40*/  NOP ;  /* 0x0000000000007918 */ /* 0x000fe20000000000 */
.L_x_15:
[----:B------:R-:W-:Y:S01]  /*9b50*/  UIADD3 UR13, UPT, UPT, UR13, 0x1, URZ ;  /* 0x000000010d0d7890 */ /* 0x000fe2000fffe0ff */
[----:B------:R-:W-:Y:S01]  /*9b60*/  IADD3 R89, P0, PT, R88, R89, RZ ;  /* 0x0000005958597210 */ /* 0x000fe20007f1e0ff */
[----:B------:R-:W-:Y:S01]  /*9b70*/  UIADD3 UR22, UPT, UPT, UR22, -0x1, URZ ;  /* 0xffffffff16167890 */ /* 0x000fe2000fffe0ff */
[----:B------:R-:W-:Y:S01]  /*9b80*/  VIADD R3, R3, 0xffffffc0 ;  /* 0xffffffc003037836 */ /* 0x000fe20000000000 */
[----:B------:R-:W-:Y:S01]  /*9b90*/  UISETP.GT.AND UP1, UPT, UR13, 0x1, UPT ;  /* 0x000000010d00788c */ /* 0x000fe2000bf24270 */
[----:B------:R-:W-:Y:S02]  /*9ba0*/  IMAD.U32 R92, RZ, RZ, UR4 ;  /* 0x00000004ff5c7e24 */ /* 0x000fe4000f8e00ff */
[----:B------:R-:W-:Y:S01]  /*9bb0*/  IMAD.X R91, R233, 0x1, R91, P0 ;  /* 0x00000001e95b7824 */ /* 0x000fe200000e065b */
[----:B0-----:R-:W-:Y:S02]  /*9bc0*/  USEL UR5, URZ, 0x1, !UP1 ;  /* 0x00000001ff057887 */ /* 0x001fe4000c800000 */
[----:B------:R-:W-:-:S02]  /*9bd0*/  USEL UR13, UR13, URZ, !UP1 ;  /* 0x000000ff0d0d7287 */ /* 0x000fc4000c800000 */
[----:B------:R-:W-:Y:S02]  /*9be0*/  UISETP.NE.U32.AND UP1, UPT, UR22, URZ, UPT ;  /* 0x000000ff1600728c */ /* 0x000fe4000bf25070 */
[----:B------:R-:W-:-:S07]  /*9bf0*/  ULOP3.LUT UR5, UR4, UR5, URZ, 0x3c, !UPT ;  /* 0x0000000504057292 */ /* 0x000fce000f8e3cff */
[----:B------:R-:W-:Y:S05]  /*9c00*/  BRA.U UP1, `(.L_x_16) ;  /* 0xffffffd101f07547 */ /* 0x000fea000b83ffff */
.L_x_13:
[----:B------:R-:W0:Y:S01]  /*9c10*/  LDC R93, c[0x0][0x3a0] ;  /* 0x0000e800ff5d7b82 */ /* 0x000e220000000800 */
[----:B------:R-:W1:Y:S01]  /*9c20*/  LDCU UR5, c[0x0][0x3b8] ;  /* 0x00007700ff0577ac */ /* 0x000e620008000800 */
[----:B------:R-:W2:Y:S01]  /*9c30*/  LDCU UR6, c[0x0][0x3b4] ;  /* 0x00007680ff0677ac */ /* 0x000ea20008000800 */
[----:B------:R-:W3:Y:S01]  /*9c40*/  LDCU.128 UR20, c[0x0][0x390] ;  /* 0x00007200ff1477ac */ /* 0x000ee20008000c00 */
[----:B-1----:R-:W-:-:S04]  /*9c50*/  IMAD R133, R0, UR5, RZ ;  /* 0x0000000500857c24 */ /* 0x002fc8000f8e02ff */
[----:B------:R-:W-:Y:S02]  /*9c60*/  VIADD R135, R133, UR5 ;  /* 0x0000000585877c36 */ /* 0x000fe40008000000 */
[----:B0-----:R-:W-:Y:S02]  /*9c70*/  VIADD R93, R93, 0x3f ;  /* 0x0000003f5d5d7836 */ /* 0x001fe40000000000 */
[----:B------:R-:W-:-:S03]  /*9c80*/  VIADD R137, R135, UR5 ;  /* 0x0000000587897c36 */ /* 0x000fc60008000000 */
[----:B------:R-:W-:-:S13]  /*9c90*/  ISETP.GE.AND P0, PT, R93, 0x40, PT ;  /* 0x000000405d00780c */ /* 0x000fda0003f06270 */
[----:B--23--:R-:W-:Y:S05]  /*9ca0*/  @!P0 BRA `(.L_x_17) ;  /* 0x0000000000108947 */ /* 0x00cfea0003800000 */
[----:B------:R-:W-:-:S06]  /*9cb0*/  USHF.L.U32 UR4, UR4, 0x1f, URZ ;  /* 0x0000001f04047899 */ /* 0x000fcc00080006ff */
[----:B------:R-:W-:-:S04]  /*9cc0*/  IMAD.U32 R2, RZ, RZ, UR4 ;  /* 0x00000004ff027e24 */ /* 0x000fc8000f8e00ff */
[----:B------:R-:W0:Y:S02]  /*9cd0*/  SYNCS.PHASECHK.TRANS64.TRYWAIT P0, [UR12], R2 ;  /* 0x00000002ff0075a7 */ /* 0x000e24000800110c */
[----:B0-----:R-:W-:Y:S05]  /*9ce0*/  @!P0 BRA `(.L_x_18) ;  /* 0x0000004800188947 */ /* 0x001fea0003800000 */
.L_x_17:
[----:B------:R-:W-:Y:S01]  /*9cf0*/  VIADD R139, R137, UR5 ;  /* 0x00000005898b7c36 */ /* 0x000fe20008000000 */
[----:B------:R-:W-:Y:S01]  /*9d00*/  BAR.SYNC.DEFER_BLOCKING 0x0 ;  /* 0x0000000000007b1d */ /* 0x000fe20000010000 */
[----:B------:R-:W-:Y:S01]  /*9d10*/  VIADD R2, R0, 0x2 ;  /* 0x0000000200027836 */ /* 0x000fe20000000000 */
[C---:B------:R-:W-:Y:S01]  /*9d20*/  ISETP.GE.AND P0, PT, R232.reuse, UR22, PT ;  /* 0x00000016e8007c0c */ /* 0x040fe2000bf06270 */
[----:B------:R-:W-:Y:S02]  /*9d30*/  VIADD R140, R139, UR5 ;  /* 0x000000058b8c7c36 */ /* 0x000fe40008000000 */
[----:B------:R-:W-:Y:S01]  /*9d40*/  IMAD R3, R232, UR6, RZ ;  /* 0x00000006e8037c24 */ /* 0x000fe2000f8e02ff */
[----:B------:R-:W-:Y:S01]  /*9d50*/  ISETP.LT.AND P4, PT, R2, UR23, !P0 ;  /* 0x0000001702007c0c */ /* 0x000fe2000c781270 */
[----:B------:R-:W-:Y:S01]  /*9d60*/  VIADD R141, R140, UR5 ;  /* 0x000000058c8d7c36 */ /* 0x000fe20008000000 */
[----:B------:R-:W0:Y:S01]  /*9d70*/  LDCU UR4, c[0x0][0x39c] ;  /* 0x00007380ff0477ac */ /* 0x000e220008000800 */
[C---:B------:R-:W-:Y:S01]  /*9d80*/  VIADD R132, R0.reuse, 0x1 ;  /* 0x0000000100847836 */ /* 0x040fe20000000000 */
[----:B------:R-:W-:Y:S01]  /*9d90*/  IADD3 R2, P5, PT, R3, UR20, RZ ;  /* 0x0000001403027c10 */ /* 0x000fe2000ffbe0ff */
[----:B------:R-:W-:Y:S01]  /*9da0*/  VIADD R143, R141, UR5 ;  /* 0x000000058d8f7c36 */ /* 0x000fe20008000000 */
[----:B------:R-:W1:Y:S01]  /*9db0*/  LDCU UR6, c[0x0][0x39c] ;  /* 0x00007380ff0677ac */ /* 0x000e620008000800 */
[----:B------:R-:W-:Y:S01]  /*9dc0*/  VIADD R195, R0, 0x4 ;  /* 0x0000000400c37836 */ /* 0x000fe20000000000 */
[----:B------:R-:W-:Y:S01]  /*9dd0*/  ISETP.LT.AND P2, PT, R132, UR23, !P0 ;  /* 0x0000001784007c0c */ /* 0x000fe2000c741270 */
[----:B------:R-:W-:Y:S01]  /*9de0*/  VIADD R146, R143, UR5 ;  /* 0x000000058f927c36 */ /* 0x000fe20008000000 */
[----:B------:R-:W-:Y:S01]  /*9df0*/  LEA.HI.X.SX32 R3, R3, UR21, 0x1, P5 ;  /* 0x0000001503037c11 */ /* 0x000fe2000a8f0eff */
[----:B------:R-:W-:Y:S01]  /*9e00*/  VIADD R132, R0, 0x3 ;  /* 0x0000000300847836 */ /* 0x000fe20000000000 */
[----:B------:R-:W2:Y:S01]  /*9e10*/  LDCU UR7, c[0x0][0x39c] ;  /* 0x00007380ff0777ac */ /* 0x000ea20008000800 */
[----:B------:R-:W-:-:S02]  /*9e20*/  VIADD R147, R146, UR5 ;  /* 0x0000000592937c36 */ /* 0x000fc40008000000 */
[----:B------:R-:W-:Y:S01]  /*9e30*/  VIADD R194, R0, 0x5 ;  /* 0x0000000500c27836 */ /* 0x000fe20000000000 */
[----:B------:R-:W-:Y:S01]  /*9e40*/  ISETP.LT.AND P1, PT, R132, UR23, !P0 ;  /* 0x0000001784007c0c */ /* 0x000fe2000c721270 */
[----:B------:R-:W-:Y:S01]  /*9e50*/  VIADD R149, R147, UR5 ;  /* 0x0000000593957c36 */ /* 0x000fe20008000000 */
[----:B------:R-:W3:Y:S02]  /*9e60*/  @!P3 SYNCS.CCTL.IV [UR10+0x6000] ;  /* 0x00600000ff00b9b1 */ /* 0x000ee4000800000a */
[----:B---3--:R-:W-:Y:S01]  /*9e70*/  BAR.SYNC.DEFER_BLOCKING 0x0 ;  /* 0x0000000000007b1d */ /* 0x008fe20000010000 */
[----:B------:R-:W-:Y:S01]  /*9e80*/  IADD3 R132, P6, PT, R135, R2, RZ ;  /* 0x0000000287847210 */ /* 0x000fe20007fde0ff */
[----:B------:R-:W-:-:S04]  /*9e90*/  VIADD R150, R149, UR5 ;  /* 0x0000000595967c36 */ /* 0x000fc80008000000 */
[----:B------:R-:W-:Y:S01]  /*9ea0*/  VIADD R151, R150, UR5 ;  /* 0x0000000596977c36 */ /* 0x000fe20008000000 */
[----:B------:R-:W3:Y:S03]  /*9eb0*/  LDTM.x128 R4, tmem[UR11] ;  /* 0x0000000b000479ee */ /* 0x000ee600083c0000 */
[----:B------:R-:W-:-:S04]  /*9ec0*/  VIADD R155, R151, UR5 ;  /* 0x00000005979b7c36 */ /* 0x000fc80008000000 */
[----:B------:R-:W-:-:S04]  /*9ed0*/  VIADD R158, R155, UR5 ;  /* 0x000000059b9e7c36 */ /* 0x000fc80008000000 */
[----:B------:R-:W-:-:S04]  /*9ee0*/  VIADD R159, R158, UR5 ;  /* 0x000000059e9f7c36 */ /* 0x000fc80008000000 */
[----:B------:R-:W-:Y:S01]  /*9ef0*/  VIADD R161, R159, UR5 ;  /* 0x000000059fa17c36 */ /* 0x000fe20008000000 */
[----:B------:R-:W4:Y:S01]  /*9f00*/  @!P3 SYNCS.CCTL.IV [UR10+0x6008] ;  /* 0x00600800ff00b9b1 */ /* 0x000f22000800000a */
[----:B------:R-:W-:Y:S02]  /*9f10*/  NOP ;  /* 0x0000000000007918 */ /* 0x000fe40000000000 */
[----:B------:R-:W-:-:S04]  /*9f20*/  VIADD R162, R161, UR5 ;  /* 0x00000005a1a27c36 */ /* 0x000fc80008000000 */
[----:B------:R-:W-:Y:S01]  /*9f30*/  VIADD R163, R162, UR5 ;  /* 0x00000005a2a37c36 */ /* 0x000fe20008000000 */
[----:B---3--:R-:W-:Y:S02]  /*9f40*/  F2FP.SATFINITE.E5M2.F32.PACK_AB_MERGE_C R193, R5, R4, RZ ;  /* 0x0000000405c1723e */ /* 0x008fe400048060ff */
[----:B------:R-:W-:Y:S01]  /*9f50*/  IADD3 R4, P5, PT, R133, R2, RZ ;  /* 0x0000000285047210 */ /* 0x000fe20007fbe0ff */
[----:B------:R-:W-:Y:S01]  /*9f60*/  VIADD R167, R163, UR5 ;  /* 0x00000005a3a77c36 */ /* 0x000fe20008000000 */
[----:B------:R-:W-:Y:S01]  /*9f70*/  F2FP.SATFINITE.E5M2.F32.PACK_AB_MERGE_C R7, R7, R6, RZ ;  /* 0x000000060707723e */ /* 0x000fe200048060ff */
[----:B------:R-:W-:Y:S01]  /*9f80*/  VIADD R6, R0, 0x6 ;  /* 0x0000000600067836 */ /* 0x000fe20000000000 */
[-C--:B------:R-:W-:Y:S01]  /*9f90*/  LEA.HI.X.SX32 R5, R133, R3.reuse, 0x1, P5 ;  /* 0x0000000385057211 */ /* 0x080fe200028f0eff */
[----:B------:R-:W-:Y:S01]  /*9fa0*/  VIADD R170, R167, UR5 ;  /* 0x00000005a7aa7c36 */ /* 0x000fe20008000000 */
[-C--:B------:R-:W-:Y:S02]  /*9fb0*/  IADD3 R134, P5, PT, R137, R2.reuse, RZ ;  /* 0x0000000289867210 */ /* 0x080fe40007fbe0ff */
[----:B------:R-:W-:Y:S01]  /*9fc0*/  LEA.HI.X.SX32 R133, R135, R3, 0x1, P6 ;  /* 0x0000000387857211 */ /* 0x000fe200030f0eff */
[----:B------:R-:W-:Y:S01]  /*9fd0*/  VIADD R171, R170, UR5 ;  /* 0x00000005aaab7c36 */ /* 0x000fe20008000000 */
[----:B------:R-:W-:-:S02]  /*9fe0*/  IADD3 R136, P6, PT, R139, R2, RZ ;  /* 0x000000028b887210 */ /* 0x000fc40007fde0ff */
[-C--:B------:R-:W-:Y:S01]  /*9ff0*/  LEA.HI.X.SX32 R135, R137, R3.reuse, 0x1, P5 ;  /* 0x0000000389877211 */ /* 0x080fe200028f0eff */
[----:B------:R-:W-:Y:S01]  /*a000*/  VIADD R173, R171, UR5 ;  /* 0x00000005abad7c36 */ /* 0x000fe20008000000 */
[CC--:B------:R-:W-:Y:S02]  /*a010*/  IADD3 R138, P5, PT, R140.reuse, R2.reuse, RZ ;  /* 0x000000028c8a7210 */ /* 0x0c0fe40007fbe0ff */
[-C--:B------:R-:W-:Y:S01]  /*a020*/  LEA.HI.X.SX32 R137, R139, R3.reuse, 0x1, P6 ;  /* 0x000000038b897211 */ /* 0x080fe200030f0eff */
[----:B------:R-:W-:Y:S01]  /*a030*/  VIADD R174, R173, UR5 ;  /* 0x00000005adae7c36 */ /* 0x000fe20008000000 */
[----:B------:R-:W-:Y:S02]  /*a040*/  LEA.HI.X.SX32 R139, R140, R3, 0x1, P5 ;  /* 0x000000038c8b7211 */ /* 0x000fe400028f0eff */
[-C--:B------:R-:W-:Y:S01]  /*a050*/  IADD3 R140, P3, PT, R141, R2.reuse, RZ ;  /* 0x000000028d8c7210 */ /* 0x080fe20007f7e0ff */
[----:B------:R-:W-:Y:S01]  /*a060*/  VIADD R175, R174, UR5 ;  /* 0x00000005aeaf7c36 */ /* 0x000fe20008000000 */
[----:B------:R-:W-:-:S02]  /*a070*/  IADD3 R144, P5, PT, R143, R2, RZ ;  /* 0x000000028f907210 */ /* 0x000fc40007fbe0ff */
[CC--:B------:R-:W-:Y:S01]  /*a080*/  IADD3 R142, P6, PT, R146.reuse, R2.reuse, RZ ;  /* 0x00000002928e7210 */ /* 0x0c0fe20007fde0ff */
[----:B------:R-:W-:Y:S01]  /*a090*/  VIADD R179, R175, UR5 ;  /* 0x00000005afb37c36 */ /* 0x000fe20008000000 */
[-C--:B------:R-:W-:Y:S02]  /*a0a0*/  LEA.HI.X.SX32 R141, R141, R3.reuse, 0x1, P3 ;  /* 0x000000038d8d7211 */ /* 0x080fe400018f0eff */
[-C--:B------:R-:W-:Y:S01]  /*a0b0*/  LEA.HI.X.SX32 R145, R143, R3.reuse, 0x1, P5 ;  /* 0x000000038f917211 */ /* 0x080fe200028f0eff */
[----:B------:R-:W-:Y:S01]  /*a0c0*/  VIADD R182, R179, UR5 ;  /* 0x00000005b3b67c36 */ /* 0x000fe20008000000 */
[----:B------:R-:W-:Y:S02]  /*a0d0*/  LEA.HI.X.SX32 R143, R146, R3, 0x1, P6 ;  /* 0x00000003928f7211 */ /* 0x000fe400030f0eff */
[-C--:B------:R-:W-:Y:S01]  /*a0e0*/  IADD3 R152, P3, PT, R147, R2.reuse, RZ ;  /* 0x0000000293987210 */ /* 0x080fe20007f7e0ff */
[----:B------:R-:W-:Y:S01]  /*a0f0*/  VIADD R183, R182, UR5 ;  /* 0x00000005b6b77c36 */ /* 0x000fe20008000000 */
[----:B------:R-:W-:-:S02]  /*a100*/  IADD3 R148, P5, PT, R149, R2, RZ ;  /* 0x0000000295947210 */ /* 0x000fc40007fbe0ff */
[-C--:B------:R-:W-:Y:S01]  /*a110*/  IADD3 R146, P6, PT, R150, R2.reuse, RZ ;  /* 0x0000000296927210 */ /* 0x080fe20007fde0ff */
        /* <DEDUP_REMOVED lines=11> */
[-C--:B------:R-:W-:Y:S02]  /*a1d0*/  LEA.HI.X.SX32 R155, R155, R3.reuse, 0x1, P5 ;  /* 0x000000039b9b7211 */ /* 0x080fe400028f0eff */
[----:B------:R-:W-:Y:S02]  /*a1e0*/  LEA.HI.X.SX32 R151, R158, R3, 0x1, P6 ;  /* 0x000000039e977211 */ /* 0x000fe400030f0eff */
[-C--:B------:R-:W-:Y:S02]  /*a1f0*/  IADD3 R164, P3, PT, R159, R2.reuse, RZ ;  /* 0x000000029fa47210 */ /* 0x080fe40007f7e0ff */
[----:B------:R-:W-:-:S02]  /*a200*/  IADD3 R160, P5, PT, R161, R2, RZ ;  /* 0x00000002a1a07210 */ /* 0x000fc40007fbe0ff */
[CC--:B------:R-:W-:Y:S02]  /*a210*/  IADD3 R158, P6, PT, R162.reuse, R2.reuse, RZ ;  /* 0x00000002a29e7210 */ /* 0x0c0fe40007fde0ff */
        /* <DEDUP_REMOVED lines=23> */
[----:B------:R-:W-:Y:S02]  /*a390*/  ISETP.LT.AND P6, PT, R0, UR23, !P0 ;  /* 0x0000001700007c0c */ /* 0x000fe4000c7c1270 */
[-C--:B------:R-:W-:Y:S02]  /*a3a0*/  LEA.HI.X.SX32 R185, R183, R3.reuse, 0x1, P3 ;  /* 0x00000003b7b97211 */ /* 0x080fe400018f0eff */
[-C--:B------:R-:W-:Y:S02]  /*a3b0*/  LEA.HI.X.SX32 R183, R186, R3.reuse, 0x1, P5 ;  /* 0x00000003bab77211 */ /* 0x080fe400028f0eff */
[-C--:B------:R-:W-:Y:S02]  /*a3c0*/  IADD3 R188, P5, PT, R189, R2.reuse, RZ ;  /* 0x00000002bdbc7210 */ /* 0x080fe40007fbe0ff */
[----:B------:R-:W-:Y:S02]  /*a3d0*/  IADD3 R190, P3, PT, R187, R2, RZ ;  /* 0x00000002bbbe7210 */ /* 0x000fe40007f7e0ff */
[----:B------:R-:W-:-:S02]  /*a3e0*/  LEA.HI.X.SX32 R189, R189, R3, 0x1, P5 ;  /* 0x00000003bdbd7211 */ /* 0x000fc400028f0eff */
[-C--:B------:R-:W-:Y:S01]  /*a3f0*/  LEA.HI.X.SX32 R191, R187, R3.reuse, 0x1, P3 ;  /* 0x00000003bbbf7211 */ /* 0x080fe200018f0eff */
[----:B------:R3:W-:Y:S01]  /*a400*/  @P6 STG.E.U8 desc[UR18][R4.64], R193 ;  /* 0x000000c104006986 */ /* 0x0007e2000c101112 */
[----:B------:R-:W-:Y:S02]  /*a410*/  ISETP.LT.AND P5, PT, R195, UR23, !P0 ;  /* 0x00000017c3007c0c */ /* 0x000fe4000c7a1270 */
[C---:B------:R-:W-:Y:S02]  /*a420*/  IADD3 R186, P3, PT, R192.reuse, R2, RZ ;  /* 0x00000002c0ba7210 */ /* 0x040fe40007f7e0ff */
[----:B------:R-:W-:Y:S02]  /*a430*/  PRMT R195, R193, 0x9910, RZ ;  /* 0x00009910c1c37816 */ /* 0x000fe400000000ff */
[C---:B------:R-:W-:Y:S01]  /*a440*/  LEA.HI.X.SX32 R187, R192.reuse, R3, 0x1, P3 ;  /* 0x00000003c0bb7211 */ /* 0x040fe200018f0eff */
[----:B------:R-:W-:Y:S01]  /*a450*/  VIADD R192, R192, UR5 ;  /* 0x00000005c0c07c36 */ /* 0x000fe20008000000 */
[----:B------:R-:W-:-:S02]  /*a460*/  SHF.R.S32.HI R195, RZ, 0x8, R195 ;  /* 0x00000008ffc37819 */ /* 0x000fc400000114c3 */
[----:B------:R-:W-:Y:S01]  /*a470*/  ISETP.LT.AND P6, PT, R6, UR23, !P0 ;  /* 0x0000001706007c0c */ /* 0x000fe2000c7c1270 */
[----:B------:R-:W-:Y:S01]  /*a480*/  VIADD R6, R0, 0x7 ;  /* 0x0000000700067836 */ /* 0x000fe20000000000 */
[----:B------:R-:W-:Y:S01]  /*a490*/  ISETP.LT.AND P3, PT, R194, UR23, !P0 ;  /* 0x00000017c2007c0c */ /* 0x000fe2000c761270 */
[----:B------:R-:W-:Y:S01]  /*a4a0*/  @P2 STG.E.U8 desc[UR18][R132.64], R195 ;  /* 0x000000c384002986 */ /* 0x000fe2000c101112 */
[----:B------:R-:W-:Y:S01]  /*a4b0*/  PRMT R194, R7, 0x9910, RZ ;  /* 0x0000991007c27816 */ /* 0x000fe200000000ff */
[----:B---3--:R-:W-:Y:S01]  /*a4c0*/  VIADD R4, R0, 0x9 ;  /* 0x0000000900047836 */ /* 0x008fe20000000000 */
[----:B------:R-:W-:Y:S01]  /*a4d0*/  ISETP.LT.AND P2, PT, R6, UR23, !P0 ;  /* 0x0000001706007c0c */ /* 0x000fe2000c741270 */
[----:B------:R3:W-:Y:S01]  /*a4e0*/  @P4 STG.E.U8 desc[UR18][R134.64], R7 ;  /* 0x0000000786004986 */ /* 0x0007e2000c101112 */
[----:B------:R-:W-:Y:S01]  /*a4f0*/  F2FP.SATFINITE.E5M2.F32.PACK_AB_MERGE_C R9, R9, R8, RZ ;  /* 0x000000080909723e */ /* 0x000fe200048060ff */
[----:B------:R-:W-:Y:S01]  /*a500*/  IMAD.MOV.U32 R6, RZ, RZ, R194 ;  /* 0x000000ffff067224 */ /* 0x000fe200078e00c2 */
[----:B------:R-:W-:Y:S01]  /*a510*/  F2FP.SATFINITE.E5M2.F32.PACK_AB_MERGE_C R11, R11, R10, RZ ;  /* 0x0000000a0b0b723e */ /* 0x000fe200048060ff */
[----:B------:R-:W-:Y:S01]  /*a520*/  VIADD R8, R0, 0x8 ;  /* 0x0000000800087836 */ /* 0x000fe20000000000 */
[----:B------:R-:W-:-:S02]  /*a530*/  F2FP.SATFINITE.E5M2.F32.PACK_AB_MERGE_C R13, R13, R12, RZ ;  /* 0x0000000c0d0d723e */ /* 0x000fc400048060ff */
[----:B------:R-:W-:Y:S02]  /*a540*/  SHF.R.S32.HI R5, RZ, 0x8, R6 ;  /* 0x00000008ff057819 */ /* 0x000fe40000011406 */
[----:B------:R-:W-:Y:S02]  /*a550*/  PRMT R6, R9, 0x9910, RZ ;  /* 0x0000991009067816 */ /* 0x000fe400000000ff */
[----:B------:R-:W-:Y:S01]  /*a560*/  ISETP.LT.AND P4, PT, R8, UR23, !P0 ;  /* 0x0000001708007c0c */ /* 0x000fe2000c781270 */
[----:B------:R5:W-:Y:S01]  /*a570*/  @P1 STG.E.U8 desc[UR18][R136.64], R5 ;  /* 0x0000000588001986 */ /* 0x000be2000c101112 */
[----:B------:R-:W-:Y:S01]  /*a580*/  ISETP.LT.AND P1, PT, R4, UR23, !P0 ;  /* 0x0000001704007c0c */ /* 0x000fe2000c721270 */
[----:B------:R-:W-:Y:S01]  /*a590*/  IMAD.MOV.U32 R4, RZ, RZ, R6 ;  /* 0x000000ffff047224 */ /* 0x000fe200078e0006 */
[----:B------:R-:W-:Y:S01]  /*a5a0*/  F2FP.SATFINITE.E5M2.F32.PACK_AB_MERGE_C R15, R15, R14, RZ ;  /* 0x0000000e0f0f723e */ /* 0x000fe200048060ff */
[C---:B------:R-:W-:Y:S01]  /*a5b0*/  VIADD R6, R0.reuse, 0xa ;  /* 0x0000000a00067836 */ /* 0x040fe20000000000 */
[----:B------:R-:W-:Y:S01]  /*a5c0*/  @P5 STG.E.U8 desc[UR18][R138.64], R9 ;  /* 0x000000098a005986 */ /* 0x000fe2000c101112 */
[----:B------:R-:W-:Y:S01]  /*a5d0*/  F2FP.SATFINITE.E5M2.F32.PACK_AB_MERGE_C R17, R17, R16, RZ ;  /* 0x000000101111723e */ /* 0x000fe200048060ff */
[C---:B------:R-:W-:Y:S01]  /*a5e0*/  VIADD R14, R0.reuse, 0x31 ;  /* 0x00000031000e7836 */ /* 0x040fe20000000000 */
[----:B---3--:R-:W-:Y:S01]  /*a5f0*/  SHF.R.S32.HI R7, RZ, 0x8, R4 ;  /* 0x00000008ff077819 */ /* 0x008fe20000011404 */
[----:B------:R-:W-:Y:S01]  /*a600*/  VIADD R4, R0, 0xb ;  /* 0x0000000b00047836 */ /* 0x000fe20000000000 */
[----:B------:R-:W-:-:S02]  /*a610*/  ISETP.LT.AND P5, PT, R6, UR23, !P0 ;  /* 0x0000001706007c0c */ /* 0x000fc4000c7a1270 */
[----:B------:R-:W-:Y:S01]  /*a620*/  PRMT R6, R11, 0x9910, RZ ;  /* 0x000099100b067816 */ /* 0x000fe200000000ff */
[----:B------:R3:W-:Y:S01]  /*a630*/  @P3 STG.E.U8 desc[UR18][R140.64], R7 ;  /* 0x000000078c003986 */ /* 0x0007e2000c101112 */
[----:B------:R-:W-:Y:S01]  /*a640*/  ISETP.LT.AND P3, PT, R4, UR23, !P0 ;  /* 0x0000001704007c0c */ /* 0x000fe2000c761270 */
[C---:B------:R-:W-:Y:S01]  /*a650*/  VIADD R4, R0.reuse, 0xc ;  /* 0x0000000c00047836 */ /* 0x040fe20000000000 */
[----:B------:R-:W-:Y:S01]  /*a660*/  F2FP.SATFINITE.E5M2.F32.PACK_AB_MERGE_C R19, R19, R18, RZ ;  /* 0x000000121313723e */ /* 0x000fe200048060ff */
[----:B-----5:R-:W-:Y:S01]  /*a670*/  IMAD.MOV.U32 R5, RZ, RZ, R6 ;  /* 0x000000ffff057224 */ /* 0x020fe200078e0006 */
[----:B------:R-:W-:Y:S01]  /*a680*/  @P6 STG.E.U8 desc[UR18][R144.64], R11 ;  /* 0x0000000b90006986 */ /* 0x000fe2000c101112 */
[----:B------:R-:W-:Y:S01]  /*a690*/  PRMT R6, R13, 0x9910, RZ ;  /* 0x000099100d067816 */ /* 0x000fe200000000ff */
[----:B------:R-:W-:Y:S01]  /*a6a0*/  VIADD R18, R0, 0x7e ;  /* 0x0000007e00127836 */ /* 0x000fe20000000000 */
[----:B------:R-:W-:Y:S01]  /*a6b0*/  ISETP.LT.AND P6, PT, R4, UR23, !P0 ;  /* 0x0000001704007c0c */ /* 0x000fe2000c7c1270 */
[----:B------:R-:W-:Y:S01]  /*a6c0*/  VIADD R4, R0, 0xd ;  /* 0x0000000d00047836 */ /* 0x000fe20000000000 */
[----:B------:R-:W-:Y:S01]  /*a6d0*/  SHF.R.S32.HI R5, RZ, 0x8, R5 ;  /* 0x00000008ff057819 */ /* 0x000fe20000011405 */
[----:B---3--:R-:W-:Y:S01]  /*a6e0*/  IMAD.MOV.U32 R7, RZ, RZ, R6 ;  /* 0x000000ffff077224 */ /* 0x008fe200078e0006 */
[----:B------:R-:W-:-:S03]  /*a6f0*/  PRMT R6, R15, 0x9910, RZ ;  /* 0x000099100f067816 */ /* 0x000fc600000000ff */
[----:B------:R3:W-:Y:S01]  /*a700*/  @P2 STG.E.U8 desc[UR18][R142.64], R5 ;  /* 0x000000058e002986 */ /* 0x0007e2000c101112 */
[----:B------:R-:W-:Y:S01]  /*a710*/  ISETP.LT.AND P2, PT, R4, UR23, !P0 ;  /* 0x0000001704007c0c */ /* 0x000fe2000c741270 */
[----:B------:R-:W-:Y:S01]  /*a720*/  VIADD R4, R0, 0xe ;  /* 0x0000000e00047836 */ /* 0x000fe20000000000 */
[----:B------:R-:W-:Y:S01]  /*a730*/  SHF.R.S32.HI R7, RZ, 0x8, R7 ;  /* 0x00000008ff077819 */ /* 0x000fe20000011407 */
[----:B------:R5:W-:Y:S01]  /*a740*/  @P4 STG.E.U8 desc[UR18][R152.64], R13 ;  /* 0x0000000d98004986 */ /* 0x000be2000c101112 */
[----:B------:R-:W-:Y:S02]  /*a750*/  F2FP.SATFINITE.E5M2.F32.PACK_AB_MERGE_C R21, R21, R20, RZ ;  /* 0x000000141515723e */ /* 0x000fe400048060ff */
[----:B------:R-:W-:Y:S01]  /*a760*/  ISETP.LT.AND P4, PT, R4, UR23, !P0 ;  /* 0x0000001704007c0c */ /* 0x000fe2000c781270 */
[----:B------:R-:W-:Y:S01]  /*a770*/  VIADD R4, R0, 0xf ;  /* 0x0000000f00047836 */ /* 0x000fe20000000000 */
[----:B------:R0:W-:Y:S01]  /*a780*/  @P1 STG.E.U8 desc[UR18][R148.64], R7 ;  /* 0x0000000794001986 */ /* 0x0001e2000c101112 */
[----:B------:R-:W-:Y:S01]  /*a790*/  F2FP.SATFINITE.E5M2.F32.PACK_AB_MERGE_C R23, R23, R22, RZ ;  /* 0x000000161717723e */ /* 0x000fe200048060ff */
[----:B---3--:R-:W-:-:S02]  /*a7a0*/  IMAD.MOV.U32 R5, RZ, RZ, R6 ;  /* 0x000000ffff057224 */ /* 0x008fc400078e0006 */
[----:B------:R-:W-:Y:S01]  /*a7b0*/  ISETP.LT.AND P1, PT, R4, UR23, !P0 ;  /* 0x0000001704007c0c */ /* 0x000fe2000c721270 */
[C---:B------:R-:W-:Y:S01]  /*a7c0*/  VIADD R4, R0.reuse, 0x10 ;  /* 0x0000001000047836 */ /* 0x040fe20000000000 */
[----:B------:R-:W-:Y:S01]  /*a7d0*/  @P5 STG.E.U8 desc[UR18][R146.64], R15 ;  /* 0x0000000f92005986 */ /* 0x000fe2000c101112 */
[----:B------:R-:W-:Y:S01]  /*a7e0*/  F2FP.SATFINITE.E5M2.F32.PACK_AB_MERGE_C R25, R25, R24, RZ ;  /* 0x000000181919723e */ /* 0x000fe200048060ff */
[C---:B------:R-:W-:Y:S01]  /*a7f0*/  VIADD R6, R0.reuse, 0x24 ;  /* 0x0000002400067836 */ /* 0x040fe20000000000 */
[----:B------:R-:W-:Y:S01]  /*a800*/  SHF.R.S32.HI R5, RZ, 0x8, R5 ;  /* 0x00000008ff057819 */ /* 0x000fe20000011405 */
[----:B-----5:R-:W-:Y:S01]  /*a810*/  VIADD R13, R0, 0x25 ;  /* 0x00000025000d7836 */ /* 0x020fe20000000000 */
[----:B------:R-:W-:Y:S01]  /*a820*/  ISETP.LT.AND P5, PT, R4, UR23, !P0 ;  /* 0x0000001704007c0c */ /* 0x000fe2000c7a1270 */
[----:B------:R-:W-:Y:S01]  /*a830*/  VIADD R4, R0, 0x11 ;  /* 0x0000001100047836 */ /* 0x000fe20000000000 */
[----:B0-----:R-:W-:Y:S01]  /*a840*/  PRMT R7, R17, 0x9910, RZ ;  /* 0x0000991011077816 */ /* 0x001fe200000000ff */
[----:B------:R0:W-:Y:S01]  /*a850*/  @P3 STG.E.U8 desc[UR18][R156.64], R5 ;  /* 0x000000059c003986 */ /* 0x0001e2000c101112 */
[----:B------:R-:W-:-:S02]  /*a860*/  F2FP.SATFINITE.E5M2.F32.PACK_AB_MERGE_C R27, R27, R26, RZ ;  /* 0x0000001a1b1b723e */ /* 0x000fc400048060ff */
[----:B------:R-:W-:Y:S01]  /*a870*/  ISETP.LT.AND P3, PT, R4, UR23, !P0 ;  /* 0x0000001704007c0c */ /* 0x000fe2000c761270 */
[----:B------:R-:W-:Y:S01]  /*a880*/  VIADD R4, R0, 0x12 ;  /* 0x0000001200047836 */ /* 0x000fe20000000000 */
[----:B------:R-:W-:Y:S01]  /*a890*/  @P6 STG.E.U8 desc[UR18][R154.64], R17 ;  /* 0x000000119a006986 */ /* 0x000fe2000c101112 */
[----:B------:R-:W-:Y:S02]  /*a8a0*/  SHF.R.S32.HI R7, RZ, 0x8, R7 ;  /* 0x00000008ff077819 */ /* 0x000fe40000011407 */
[----:B------:R-:W-:Y:S02]  /*a8b0*/  F2FP.SATFINITE.E5M2.F32.PACK_AB_MERGE_C R29, R29, R28, RZ ;  /* 0x0000001c1d1d723e */ /* 0x000fe400048060ff */
[----:B------:R-:W-:Y:S01]  /*a8c0*/  ISETP.LT.AND P6, PT, R4, UR4, !P0 ;  /* 0x0000000404007c0c */ /* 0x000fe2000c7c1270 */
[----:B------:R-:W3:Y:S01]  /*a8d0*/  LDCU UR4, c[0x0][0x39c] ;  /* 0x00007380ff0477ac */ /* 0x000ee20008000800 */
[----:B------:R-:W-:Y:S01]  /*a8e0*/  VIADD R4, R0, 0x13 ;  /* 0x0000001300047836 */ /* 0x000fe20000000000 */
[----:B------:R5:W-:Y:S01]  /*a8f0*/  @P2 STG.E.U8 desc[UR18][R150.64], R7 ;  /* 0x0000000796002986 */ /* 0x000be2000c101112 */
[----:B0-----:R-:W-:-:S02]  /*a900*/  PRMT R5, R19, 0x9910, RZ ;  /* 0x0000991013057816 */ /* 0x001fc400000000ff */
[----:B------:R-:W-:Y:S01]  /*a910*/  F2FP.SATFINITE.E5M2.F32.PACK_AB_MERGE_C R31, R31, R30, RZ ;  /* 0x0000001e1f1f723e */ /* 0x000fe200048060ff */
[----:B------:R-:W-:Y:S01]  /*a920*/  @P4 STG.E.U8 desc[UR18][R164.64], R19 ;  /* 0x00000013a4004986 */ /* 0x000fe2000c101112 */
[----:B-1----:R-:W-:Y:S01]  /*a930*/  ISETP.LT.AND P2, PT, R4, UR6, !P0 ;  /* 0x0000000604007c0c */ /* 0x002fe2000c741270 */
[----:B------:R-:W0:Y:S01]  /*a940*/  LDCU UR6, c[0x0][0x39c] ;  /* 0x00007380ff0677ac */ /* 0x000e220008000800 */
[----:B------:R-:W-:Y:S01]  /*a950*/  VIADD R4, R0, 0x14 ;  /* 0x0000001400047836 */ /* 0x000fe20000000000 */
[----:B------:R-:W-:Y:S02]  /*a960*/  SHF.R.S32.HI R5, RZ, 0x8, R5 ;  /* 0x00000008ff057819 */ /* 0x000fe40000011405 */
[----:B------:R-:W-:Y:S02]  /*a970*/  F2FP.SATFINITE.E5M2.F32.PACK_AB_MERGE_C R33, R33, R32, RZ ;  /* 0x000000202121723e */ /* 0x000fe400048060ff */
[----:B--2---:R-:W-:Y:S01]  /*a980*/  ISETP.LT.AND P4, PT, R4, UR7, !P0 ;  /* 0x0000000704007c0c */ /* 0x004fe2000c781270 */
[----:B------:R-:W1:Y:S01]  /*a990*/  LDCU UR7, c[0x0][0x39c] ;  /* 0x00007380ff0777ac */ /* 0x000e620008000800 */
[----:B------:R-:W-:Y:S01]  /*a9a0*/  VIADD R4, R0, 0x15 ;  /* 0x0000001500047836 */ /* 0x000fe20000000000 */
[----:B------:R2:W-:Y:S01]  /*a9b0*/  @P1 STG.E.U8 desc[UR18][R160.64], R5 ;  /* 0x00000005a0001986 */ /* 0x0005e2000c101112 */
[----:B-----5:R-:W-:-:S02]  /*a9c0*/  PRMT R7, R21, 0x9910, RZ ;  /* 0x0000991015077816 */ /* 0x020fc400000000ff */
[----:B------:R-:W-:Y:S01]  /*a9d0*/  F2FP.SATFINITE.E5M2.F32.PACK_AB_MERGE_C R35, R35, R34, RZ ;  /* 0x000000222323723e */ /* 0x000fe200048060ff */
[----:B------:R-:W-:Y:S01]  /*a9e0*/  @P5 STG.E.U8 desc[UR18][R158.64], R21 ;  /* 0x000000159e005986 */ /* 0x000fe2000c101112 */
[----:B---3--:R-:W-:Y:S01]  /*a9f0*/  ISETP.LT.AND P1, PT, R4, UR4, !P0 ;  /* 0x0000000404007c0c */ /* 0x008fe2000c721270 */
[----:B------:R-:W3:Y:S01]  /*aa00*/  LDCU UR4, c[0x0][0x39c] ;  /* 0x00007380ff0477ac */ /* 0x000ee20008000800 */
[----:B------:R-:W-:Y:S01]  /*aa10*/  VIADD R4, R0, 0x16 ;  /* 0x0000001600047836 */ /* 0x000fe20000000000 */
[----:B------:R-:W-:Y:S02]  /*aa20*/  SHF.R.S32.HI R7, RZ, 0x8, R7 ;  /* 0x00000008ff077819 */ /* 0x000fe40000011407 */
[----:B------:R-:W-:Y:S02]  /*aa30*/  PRMT R11, R35, 0x9910, RZ ;  /* 0x00009910230b7816 */ /* 0x000fe400000000ff */
[----:B0-----:R-:W-:Y:S01]  /*aa40*/  ISETP.LT.AND P5, PT, R4, UR6, !P0 ;  /* 0x0000000604007c0c */ /* 0x001fe2000c7a1270 */
[----:B------:R-:W0:Y:S01]  /*aa50*/  LDCU UR6, c[0x0][0x39c] ;  /* 0x00007380ff0677ac */ /* 0x000e220008000800 */
[----:B------:R-:W-:Y:S01]  /*aa60*/  VIADD R4, R0, 0x17 ;  /* 0x0000001700047836 */ /* 0x000fe20000000000 */
[----:B------:R5:W-:Y:S01]  /*aa70*/  @P3 STG.E.U8 desc[UR18][R168.64], R7 ;  /* 0x00000007a8003986 */ /* 0x000be2000c101112 */
[----:B--2---:R-:W-:-:S02]  /*aa80*/  PRMT R5, R23, 0x9910, RZ ;  /* 0x0000991017057816 */ /* 0x004fc400000000ff */
[----:B------:R-:W-:Y:S01]  /*aa90*/  SHF.R.S32.HI R11, RZ, 0x8, R11 ;  /* 0x00000008ff0b7819 */ /* 0x000fe2000001140b */
[----:B------:R-:W-:Y:S01]  /*aaa0*/  @P6 STG.E.U8 desc[UR18][R166.64], R23 ;  /* 0x00000017a6006986 */ /* 0x000fe2000c101112 */
[----:B-1----:R-:W-:Y:S01]  /*aab0*/  ISETP.LT.AND P3, PT, R4, UR7, !P0 ;  /* 0x0000000704007c0c */ /* 0x002fe2000c761270 */
[----:B------:R-:W1:Y:S01]  /*aac0*/  LDCU UR7, c[0x0][0x39c] ;  /* 0x00007380ff0777ac */ /* 0x000e620008000800 */
[----:B------:R-:W-:Y:S01]  /*aad0*/  VIADD R4, R0, 0x18 ;  /* 0x0000001800047836 */ /* 0x000fe20000000000 */
[----:B------:R-:W-:Y:S02]  /*aae0*/  SHF.R.S32.HI R5, RZ, 0x8, R5 ;  /* 0x00000008ff057819 */ /* 0x000fe40000011405 */
[----:B------:R-:W-:Y:S02]  /*aaf0*/  F2FP.SATFINITE.E5M2.F32.PACK_AB_MERGE_C R37, R37, R36, RZ ;  /* 0x000000242525723e */ /* 0x000fe400048060ff */
[----:B---3--:R-:W-:Y:S01]  /*ab00*/  ISETP.LT.AND P6, PT, R4, UR4, !P0 ;  /* 0x0000000404007c0c */ /* 0x008fe2000c7c1270 */
[----:B------:R-:W2:Y:S01]  /*ab10*/  LDCU UR4, c[0x0][0x39c] ;  /* 0x00007380ff0477ac */ /* 0x000ea20008000800 */
[----:B------:R-:W-:Y:S01]  /*ab20*/  VIADD R4, R0, 0x19 ;  /* 0x0000001900047836 */ /* 0x000fe20000000000 */
[----:B------:R3:W-:Y:S01]  /*ab30*/  @P2 STG.E.U8 desc[UR18][R162.64], R5 ;  /* 0x00000005a2002986 */ /* 0x0007e2000c101112 */
[----:B-----5:R-:W-:-:S02]  /*ab40*/  PRMT R7, R25, 0x9910, RZ ;  /* 0x0000991019077816 */ /* 0x020fc400000000ff */
[----:B------:R-:W-:Y:S01]  /*ab50*/  PRMT R12, R37, 0x9910, RZ ;  /* 0x00009910250c7816 */ /* 0x000fe200000000ff */
[----:B------:R-:W-:Y:S01]  /*ab60*/  @P4 STG.E.U8 desc[UR18][R176.64], R25 ;  /* 0x00000019b0004986 */ /* 0x000fe2000c101112 */
[----:B0-----:R-:W-:Y:S01]  /*ab70*/  ISETP.LT.AND P2, PT, R4, UR6, !P0 ;  /* 0x0000000604007c0c */ /* 0x001fe2000c741270 */
[----:B------:R-:W0:Y:S01]  /*ab80*/  LDCU UR6, c[0x0][0x39c] ;  /* 0x00007380ff0677ac */ /* 0x000e220008000800 */
[----:B------:R-:W-:Y:S01]  /*ab90*/  VIADD R4, R0, 0x1a ;  /* 0x0000001a00047836 */ /* 0x000fe20000000000 */
[----:B------:R-:W-:Y:S02]  /*aba0*/  SHF.R.S32.HI R7, RZ, 0x8, R7 ;  /* 0x00000008ff077819 */ /* 0x000fe40000011407 */
[----:B------:R-:W-:Y:S02]  /*abb0*/  F2FP.SATFINITE.E5M2.F32.PACK_AB_MERGE_C R39, R39, R38, RZ ;  /* 0x000000262727723e */ /* 0x000fe400048060ff */
[----:B-1----:R-:W-:Y:S01]  /*abc0*/  ISETP.LT.AND P4, PT, R4, UR7, !P0 ;  /* 0x0000000704007c0c */ /* 0x002fe2000c781270 */
[----:B------:R-:W1:Y:S01]  /*abd0*/  LDCU UR7, c[0x0][0x39c] ;  /* 0x00007380ff0777ac */ /* 0x000e620008000800 */
[----:B------:R-:W-:Y:S01]  /*abe0*/  VIADD R4, R0, 0x1b ;  /* 0x0000001b00047836 */ /* 0x000fe20000000000 */
[----:B------:R5:W-:Y:S01]  /*abf0*/  @P1 STG.E.U8 desc[UR18][R172.64], R7 ;  /* 0x00000007ac001986 */ /* 0x000be2000c101112 */
[----:B---3--:R-:W-:-:S02]  /*ac00*/  PRMT R5, R27, 0x9910, RZ ;  /* 0x000099101b057816 */ /* 0x008fc400000000ff */
[----:B------:R-:W-:Y:S01]  /*ac10*/  F2FP.SATFINITE.E5M2.F32.PACK_AB_MERGE_C R41, R41, R40, RZ ;  /* 0x000000282929723e */ /* 0x000fe200048060ff */
[----:B------:R-:W-:Y:S01]  /*ac20*/  @P5 STG.E.U8 desc[UR18][R170.64], R27 ;  /* 0x0000001baa005986 */ /* 0x000fe2000c101112 */
[----:B--2---:R-:W-:Y:S01]  /*ac30*/  ISETP.LT.AND P1, PT, R4, UR4, !P0 ;  /* 0x0000000404007c0c */ /* 0x004fe2000c721270 */
[----:B------:R-:W2:Y:S01]  /*ac40*/  LDCU UR4, c[0x0][0x39c] ;  /* 0x00007380ff0477ac */ /* 0x000ea20008000800 */
[----:B------:R-:W-:Y:S01]  /*ac50*/  VIADD R4, R0, 0x1c ;  /* 0x0000001c00047836 */ /* 0x000fe20000000000 */
[----:B------:R-:W-:Y:S02]  /*ac60*/  SHF.R.S32.HI R5, RZ, 0x8, R5 ;  /* 0x00000008ff057819 */ /* 0x000fe40000011405 */
[----:B------:R-:W-:Y:S02]  /*ac70*/  F2FP.SATFINITE.E5M2.F32.PACK_AB_MERGE_C R43, R43, R42, RZ ;  /* 0x0000002a2b2b723e */ /* 0x000fe400048060ff */
[----:B0-----:R-:W-:Y:S01]  /*ac80*/  ISETP.LT.AND P5, PT, R4, UR6, !P0 ;  /* 0x0000000604007c0c */ /* 0x001fe2000c7a1270 */
[----:B------:R-:W0:Y:S01]  /*ac90*/  LDCU UR6, c[0x0][0x39c] ;  /* 0x00007380ff0677ac */ /* 0x000e220008000800 */
[----:B------:R-:W-:Y:S01]  /*aca0*/  VIADD R4, R0, 0x1d ;  /* 0x0000001d00047836 */ /* 0x000fe20000000000 */
[----:B------:R3:W-:Y:S01]  /*acb0*/  @P3 STG.E.U8 desc[UR18][R180.64], R5 ;  /* 0x00000005b4003986 */ /* 0x0007e2000c101112 */
[----:B-----5:R-:W-:-:S02]  /*acc0*/  PRMT R7, R29, 0x9910, RZ ;  /* 0x000099101d077816 */ /* 0x020fc400000000ff */
[----:B------:R-:W-:Y:S01]  /*acd0*/  F2FP.SATFINITE.E5M2.F32.PACK_AB_MERGE_C R45, R45, R44, RZ ;  /* 0x0000002c2d2d723e */ /* 0x000fe200048060ff */
[----:B------:R-:W-:Y:S01]  /*ace0*/  @P6 STG.E.U8 desc[UR18][R178.64], R29 ;  /* 0x0000001db2006986 */ /* 0x000fe2000c101112 */
[----:B-1----:R-:W-:Y:S01]  /*acf0*/  ISETP.LT.AND P3, PT, R4, UR7, !P0 ;  /* 0x0000000704007c0c */ /* 0x002fe2000c761270 */
[----:B------:R-:W1:Y:S01]  /*ad00*/  LDCU UR7, c[0x0][0x39c] ;  /* 0x00007380ff0777ac */ /* 0x000e620008000800 */
[----:B------:R-:W-:Y:S01]  /*ad10*/  VIADD R4, R0, 0x1e ;  /* 0x0000001e00047836 */ /* 0x000fe20000000000 */
[----:B------:R-:W-:Y:S02]  /*ad20*/  SHF.R.S32.HI R7, RZ, 0x8, R7 ;  /* 0x00000008ff077819 */ /* 0x000fe40000011407 */
[----:B------:R-:W-:Y:S02]  /*ad30*/  F2FP.SATFINITE.E5M2.F32.PACK_AB_MERGE_C R47, R47, R46, RZ ;  /* 0x0000002e2f2f723e */ /* 0x000fe400048060ff */
[----:B--2---:R-:W-:Y:S01]  /*ad40*/  ISETP.LT.AND P6, PT, R4, UR4, !P0 ;  /* 0x0000000404007c0c */ /* 0x004fe2000c7c1270 */
[----:B------:R-:W2:Y:S01]  /*ad50*/  LDCU UR4, c[0x0][0x39c] ;  /* 0x00007380ff0477ac */ /* 0x000ea20008000800 */
[----:B------:R-:W-:Y:S01]  /*ad60*/  VIADD R4, R0, 0x1f ;  /* 0x0000001f00047836 */ /* 0x000fe20000000000 */
[----:B------:R5:W-:Y:S01]  /*ad70*/  @P2 STG.E.U8 desc[UR18][R174.64], R7 ;  /* 0x00000007ae002986 */ /* 0x000be2000c101112 */
[----:B---3--:R-:W-:-:S02]  /*ad80*/  PRMT R5, R31, 0x9910, RZ ;  /* 0x000099101f057816 */ /* 0x008fc400000000ff */
[----:B------:R-:W-:Y:S01]  /*ad90*/  F2FP.SATFINITE.E5M2.F32.PACK_AB_MERGE_C R49, R49, R48, RZ ;  /* 0x000000303131723e */ /* 0x000fe200048060ff */
[----:B------:R-:W-:Y:S01]  /*ada0*/  @P4 STG.E.U8 desc[UR18][R184.64], R31 ;  /* 0x0000001fb8004986 */ /* 0x000fe2000c101112 */
[----:B0-----:R-:W-:Y:S01]  /*adb0*/  ISETP.LT.AND P2, PT, R4, UR6, !P0 ;  /* 0x0000000604007c0c */ /* 0x001fe2000c741270 */
[----:B------:R-:W-:Y:S01]  /*adc0*/  VIADD R4, R0, 0x20 ;  /* 0x0000002000047836 */ /* 0x000fe20000000000 */
[----:B------:R-:W0:Y:S01]  /*add0*/  LDCU UR6, c[0x0][0x39c] ;  /* 0x00007380ff0677ac */ /* 0x000e220008000800 */
[----:B------:R-:W-:Y:S02]  /*ade0*/  SHF.R.S32.HI R5, RZ, 0x8, R5 ;  /* 0x00000008ff057819 */ /* 0x000fe40000011405 */
[----:B------:R-:W-:Y:S02]  /*adf0*/  F2FP.SATFINITE.E5M2.F32.PACK_AB_MERGE_C R51, R51, R50, RZ ;  /* 0x000000323333723e */ /* 0x000fe400048060ff */
[----:B-1----:R-:W-:Y:S01]  /*ae00*/  ISETP.LT.AND P4, PT, R4, UR7, !P0 ;  /* 0x0000000704007c0c */ /* 0x002fe2000c781270 */
[----:B------:R-:W1:Y:S01]  /*ae10*/  LDCU UR7, c[0x0][0x39c] ;  /* 0x00007380ff0777ac */ /* 0x000e620008000800 */
[----:B------:R-:W-:Y:S01]  /*ae20*/  VIADD R4, R0, 0x21 ;  /* 0x0000002100047836 */ /* 0x000fe20000000000 */
[----:B------:R3:W-:Y:S01]  /*ae30*/  @P1 STG.E.U8 desc[UR18][R182.64], R5 ;  /* 0x00000005b6001986 */ /* 0x0007e2000c101112 */
[----:B-----5:R-:W-:-:S02]  /*ae40*/  PRMT R7, R33, 0x9910, RZ ;  /* 0x0000991021077816 */ /* 0x020fc400000000ff */
[----:B------:R-:W-:Y:S01]  /*ae50*/  F2FP.SATFINITE.E5M2.F32.PACK_AB_MERGE_C R53, R53, R52, RZ ;  /* 0x000000343535723e */ /* 0x000fe200048060ff */
[----:B------:R-:W-:Y:S01]  /*ae60*/  @P5 STG.E.U8 desc[UR18][R190.64], R33 ;  /* 0x00000021be005986 */ /* 0x000fe2000c101112 */
[----:B--2---:R-:W-:Y:S01]  /*ae70*/  ISETP.LT.AND P1, PT, R4, UR4, !P0 ;  /* 0x0000000404007c0c */ /* 0x004fe2000c721270 */
[----:B------:R-:W2:Y:S01]  /*ae80*/  LDCU UR4, c[0x0][0x39c] ;  /* 0x00007380ff0477ac */ /* 0x000ea20008000800 */
[C---:B------:R-:W-:Y:S01]  /*ae90*/  VIADD R4, R0.reuse, 0x22 ;  /* 0x0000002200047836 */ /* 0x040fe20000000000 */
[----:B------:R-:W-:Y:S02]  /*aea0*/  SHF.R.S32.HI R7, RZ, 0x8, R7 ;  /* 0x00000008ff077819 */ /* 0x000fe40000011407 */
[----:B------:R-:W-:Y:S01]  /*aeb0*/  F2FP.SATFINITE.E5M2.F32.PACK_AB_MERGE_C R55, R55, R54, RZ ;  /* 0x000000363737723e */ /* 0x000fe200048060ff */
[----:B---3--:R-:W-:Y:S01]  /*aec0*/  VIADD R5, R0, 0x23 ;  /* 0x0000002300057836 */ /* 0x008fe20000000000 */
[----:B0-----:R-:W-:Y:S01]  /*aed0*/  ISETP.LT.AND P5, PT, R4, UR6, !P0 ;  /* 0x0000000604007c0c */ /* 0x001fe2000c7a1270 */
[----:B------:R0:W-:Y:S01]  /*aee0*/  @P3 STG.E.U8 desc[UR18][R188.64], R7 ;  /* 0x00000007bc003986 */ /* 0x0001e2000c101112 */
[C---:B------:R-:W-:Y:S01]  /*aef0*/  IADD3 R4, P3, PT, R192.reuse, R2, RZ ;  /* 0x00000002c0047210 */ /* 0x040fe20007f7e0ff */
[----:B------:R-:W3:Y:S01]  /*af00*/  LDCU UR6, c[0x0][0x39c] ;  /* 0x00007380ff0677ac */ /* 0x000ee20008000800 */
[----:B------:R-:W-:Y:S01]  /*af10*/  F2FP.SATFINITE.E5M2.F32.PACK_AB_MERGE_C R57, R57, R56, RZ ;  /* 0x000000383939723e */ /* 0x000fe200048060ff */
[----:B------:R-:W-:Y:S01]  /*af20*/  @P6 STG.E.U8 desc[UR18][R186.64], R35 ;  /* 0x00000023ba006986 */ /* 0x000fe2000c101112 */
[----:B-1----:R-:W-:Y:S01]  /*af30*/  ISETP.LT.AND P6, PT, R5, UR7, !P0 ;  /* 0x0000000705007c0c */ /* 0x002fe2000c7c1270 */
[----:B------:R-:W1:Y:S01]  /*af40*/  LDCU UR7, c[0x0][0x39c] ;  /* 0x00007380ff0777ac */ /* 0x000e620008000800 */
[C---:B------:R-:W-:Y:S01]  /*af50*/  LEA.HI.X.SX32 R5, R192.reuse, R3, 0x1, P3 ;  /* 0x00000003c0057211 */ /* 0x040fe200018f0eff */
[----:B------:R-:W-:Y:S01]  /*af60*/  VIADD R192, R192, UR5 ;  /* 0x00000005c0c07c36 */ /* 0x000fe20008000000 */
[----:B------:R-:W-:-:S02]  /*af70*/  F2FP.SATFINITE.E5M2.F32.PACK_AB_MERGE_C R59, R59, R58, RZ ;  /* 0x0000003a3b3b723e */ /* 0x000fc400048060ff */
[----:B--2---:R-:W-:Y:S01]  /*af80*/  ISETP.LT.AND P3, PT, R6, UR4, !P0 ;  /* 0x0000000406007c0c */ /* 0x004fe2000c761270 */
[----:B------:R2:W-:Y:S01]  /*af90*/  @P2 STG.E.U8 desc[UR18][R4.64], R11 ;  /* 0x0000000b04002986 */ /* 0x0005e2000c101112 */
[----:B------:R-:W5:Y:S01]  /*afa0*/  LDCU UR4, c[0x0][0x39c] ;  /* 0x00007380ff0477ac */ /* 0x000f620008000800 */
[C---:B------:R-:W-:Y:S01]  /*afb0*/  IADD3 R6, P2, PT, R192.reuse, R2, RZ ;  /* 0x00000002c0067210 */ /* 0x040fe20007f5e0ff */
[C---:B------:R-:W-:Y:S01]  /*afc0*/  VIADD R10, R192.reuse, UR5 ;  /* 0x00000005c00a7c36 */ /* 0x040fe20008000000 */
[----:B------:R-:W-:Y:S02]  /*afd0*/  F2FP.SATFINITE.E5M2.F32.PACK_AB_MERGE_C R61, R61, R60, RZ ;  /* 0x0000003c3d3d723e */ /* 0x000fe400048060ff */
[-C--:B0-----:R-:W-:Y:S02]  /*afe0*/  LEA.HI.X.SX32 R7, R192, R3.reuse, 0x1, P2 ;  /* 0x00000003c0077211 */ /* 0x081fe400010f0eff */
[C---:B------:R-:W-:Y:S02]  /*aff0*/  IADD3 R8, P2, PT, R10.reuse, R2, RZ ;  /* 0x000000020a087210 */ /* 0x040fe40007f5e0ff */
[----:B------:R-:W-:Y:S01]  /*b000*/  F2FP.SATFINITE.E5M2.F32.PACK_AB_MERGE_C R63, R63, R62, RZ ;  /* 0x0000003e3f3f723e */ /* 0x000fe200048060ff */
[----:B------:R0:W-:Y:S01]  /*b010*/  @P4 STG.E.U8 desc[UR18][R6.64], R37 ;  /* 0x0000002506004986 */ /* 0x0001e2000c101112 */
[C---:B------:R-:W-:Y:S01]  /*b020*/  LEA.HI.X.SX32 R9, R10.reuse, R3, 0x1, P2 ;  /* 0x000000030a097211 */ /* 0x040fe200010f0eff */
[----:B------:R-:W-:Y:S01]  /*b030*/  VIADD R10, R10, UR5 ;  /* 0x000000050a0a7c36 */ /* 0x000fe20008000000 */
[----:B--2---:R-:W-:Y:S01]  /*b040*/  SHF.R.S32.HI R11, RZ, 0x8, R12 ;  /* 0x00000008ff0b7819 */ /* 0x004fe2000001140c */
[C---:B------:R-:W-:Y:S01]  /*b050*/  VIADD R5, R0.reuse, 0x26 ;  /* 0x0000002600057836 */ /* 0x040fe20000000000 */
[----:B------:R-:W-:Y:S01]  /*b060*/  F2FP.SATFINITE.E5M2.F32.PACK_AB_MERGE_C R65, R65, R64, RZ ;  /* 0x000000404141723e */ /* 0x000fe200048060ff */
[----:B------:R-:W-:Y:S01]  /*b070*/  VIADD R12, R0, 0x27 ;  /* 0x00000027000c7836 */ /* 0x000fe20000000000 */
[----:B------:R-:W-:Y:S01]  /*b080*/  F2FP.SATFINITE.E5M2.F32.PACK_AB_MERGE_C R67, R67, R66, RZ ;  /* 0x000000424343723e */ /* 0x000fe200048060ff */
[----:B------:R2:W-:Y:S01]  /*b090*/  @P1 STG.E.U8 desc[UR18][R8.64], R11 ;  /* 0x0000000b08001986 */ /* 0x0005e2000c101112 */
[----:B------:R-:W-:-:S02]  /*b0a0*/  IADD3 R4, P1, PT, R10, R2, RZ ;  /* 0x000000020a047210 */ /* 0x000fc40007f3e0ff */
[----:B-----5:R-:W-:Y:S01]  /*b0b0*/  ISETP.LT.AND P2, PT, R13, UR4, !P0 ;  /* 0x000000040d007c0c */ /* 0x020fe2000c741270 */
[----:B------:R-:W5:Y:S01]  /*b0c0*/  LDCU UR4, c[0x0][0x39c] ;  /* 0x00007380ff0477ac */ /* 0x000f620008000800 */
[----:B---3--:R-:W-:Y:S02]  /*b0d0*/  ISETP.LT.AND P4, PT, R5, UR6, !P0 ;  /* 0x0000000605007c0c */ /* 0x008fe4000c781270 */
[CC--:B------:R-:W-:Y:S01]  /*b0e0*/  LEA.HI.X.SX32 R5, R10.reuse, R3.reuse, 0x1, P1 ;  /* 0x000000030a057211 */ /* 0x0c0fe200008f0eff */
[----:B------:R-:W-:Y:S01]  /*b0f0*/  VIADD R10, R10, UR5 ;  /* 0x000000050a0a7c36 */ /* 0x000fe20008000000 */
[----:B------:R-:W-:Y:S01]  /*b100*/  PRMT R13, R39, 0x9910, RZ ;  /* 0x00009910270d7816 */ /* 0x000fe200000000ff */
[----:B------:R-:W3:Y:S01]  /*b110*/  LDCU UR6, c[0x0][0x39c] ;  /* 0x00007380ff0677ac */ /* 0x000ee20008000800 */
[----:B-1----:R-:W-:Y:S01]  /*b120*/  ISETP.LT.AND P1, PT, R12, UR7, !P0 ;  /* 0x000000070c007c0c */ /* 0x002fe2000c721270 */
[----:B------:R1:W-:Y:S01]  /*b130*/  @P5 STG.E.U8 desc[UR18][R4.64], R39 ;  /* 0x0000002704005986 */ /* 0x0003e2000c101112 */
[CC--:B0-----:R-:W-:Y:S01]  /*b140*/  IADD3 R6, P5, PT, R10.reuse, R2.reuse, RZ ;  /* 0x000000020a067210 */ /* 0x0c1fe20007fbe0ff */
[C---:B--2---:R-:W-:Y:S01]  /*b150*/  VIADD R11, R10.reuse, UR5 ;  /* 0x000000050a0b7c36 */ /* 0x044fe20008000000 */
[----:B------:R-:W-:Y:S01]  /*b160*/  SHF.R.S32.HI R13, RZ, 0x8, R13 ;  /* 0x00000008ff0d7819 */ /* 0x000fe2000001140d */
[----:B------:R-:W0:Y:S01]  /*b170*/  LDCU UR7, c[0x0][0x39c] ;  /* 0x00007380ff0777ac */ /* 0x000e220008000800 */
[-C--:B------:R-:W-:Y:S01]  /*b180*/  LEA.HI.X.SX32 R7, R10, R3.reuse, 0x1, P5 ;  /* 0x000000030a077211 */ /* 0x080fe200028f0eff */
[C---:B------:R-:W-:Y:S01]  /*b190*/  VIADD R10, R0.reuse, 0x28 ;  /* 0x00000028000a7836 */ /* 0x040fe20000000000 */
[----:B------:R-:W-:Y:S01]  /*b1a0*/  IADD3 R8, P5, PT, R11, R2, RZ ;  /* 0x000000020b087210 */ /* 0x000fe20007fbe0ff */
[----:B------:R-:W-:Y:S01]  /*b1b0*/  VIADD R12, R0, 0x29 ;  /* 0x00000029000c7836 */ /* 0x000fe20000000000 */
[----:B------:R-:W-:Y:S01]  /*b1c0*/  F2FP.SATFINITE.E5M2.F32.PACK_AB_MERGE_C R69, R69, R68, RZ ;  /* 0x000000444545723e */ /* 0x000fe200048060ff */
[----:B------:R2:W-:Y:S01]  /*b1d0*/  @P6 STG.E.U8 desc[UR18][R6.64], R13 ;  /* 0x0000000d06006986 */ /* 0x0005e2000c101112 */
[C---:B------:R-:W-:Y:S01]  /*b1e0*/  LEA.HI.X.SX32 R9, R11.reuse, R3, 0x1, P5 ;  /* 0x000000030b097211 */ /* 0x040fe200028f0eff */
[----:B------:R-:W-:Y:S01]  /*b1f0*/  VIADD R11, R11, UR5 ;  /* 0x000000050b0b7c36 */ /* 0x000fe20008000000 */
[----:B-----5:R-:W-:Y:S01]  /*b200*/  ISETP.LT.AND P5, PT, R10, UR4, !P0 ;  /* 0x000000040a007c0c */ /* 0x020fe2000c7a1270 */
[----:B------:R-:W5:Y:S01]  /*b210*/  LDCU UR4, c[0x0][0x39c] ;  /* 0x00007380ff0477ac */ /* 0x000f620008000800 */
[----:B------:R-:W-:Y:S01]  /*b220*/  PRMT R10, R41, 0x9910, RZ ;  /* 0x00009910290a7816 */ /* 0x000fe200000000ff */
[----:B------:R0:W-:Y:S01]  /*b230*/  @P3 STG.E.U8 desc[UR18][R8.64], R41 ;  /* 0x0000002908003986 */ /* 0x0001e2000c101112 */
[----:B-1----:R-:W-:-:S02]  /*b240*/  IADD3 R4, P3, PT, R11, R2, RZ ;  /* 0x000000020b047210 */ /* 0x002fc40007f7e0ff */
[----:B------:R-:W-:Y:S02]  /*b250*/  F2FP.SATFINITE.E5M2.F32.PACK_AB_MERGE_C R71, R71, R70, RZ ;  /* 0x000000464747723e */ /* 0x000fe400048060ff */
[CC--:B------:R-:W-:Y:S01]  /*b260*/  LEA.HI.X.SX32 R5, R11.reuse, R3.reuse, 0x1, P3 ;  /* 0x000000030b057211 */ /* 0x0c0fe200018f0eff */
[----:B------:R-:W-:Y:S01]  /*b270*/  VIADD R11, R11, UR5 ;  /* 0x000000050b0b7c36 */ /* 0x000fe20008000000 */
[----:B--2---:R-:W-:Y:S02]  /*b280*/  SHF.R.S32.HI R13, RZ, 0x8, R10 ;  /* 0x00000008ff0d7819 */ /* 0x004fe4000001140a */
[----:B---3--:R-:W-:Y:S01]  /*b290*/  ISETP.LT.AND P3, PT, R12, UR6, !P0 ;  /* 0x000000060c007c0c */ /* 0x008fe2000c761270 */
[----:B------:R-:W1:Y:S01]  /*b2a0*/  LDCU UR6, c[0x0][0x39c] ;  /* 0x00007380ff0677ac */ /* 0x000e620008000800 */
[C---:B------:R-:W-:Y:S01]  /*b2b0*/  VIADD R10, R11.reuse, UR5 ;  /* 0x000000050b0a7c36 */ /* 0x040fe20008000000 */
[----:B------:R2:W-:Y:S01]  /*b2c0*/  @P2 STG.E.U8 desc[UR18][R4.64], R13 ;  /* 0x0000000d04002986 */ /* 0x0005e2000c101112 */
[----:B------:R-:W-:Y:S01]  /*b2d0*/  IADD3 R6, P2, PT, R11, R2, RZ ;  /* 0x000000020b067210 */ /* 0x000fe20007f5e0ff */
[C---:B0-----:R-:W-:Y:S01]  /*b2e0*/  VIADD R8, R0.reuse, 0x2a ;  /* 0x0000002a00087836 */ /* 0x041fe20000000000 */
[----:B------:R-:W-:Y:S01]  /*b2f0*/  PRMT R12, R43, 0x9910, RZ ;  /* 0x000099102b0c7816 */ /* 0x000fe200000000ff */
[----:B------:R-:W-:Y:S01]  /*b300*/  VIADD R9, R0, 0x2b ;  /* 0x0000002b00097836 */ /* 0x000fe20000000000 */
[----:B------:R-:W-:-:S02]  /*b310*/  LEA.HI.X.SX32 R7, R11, R3, 0x1, P2 ;  /* 0x000000030b077211 */ /* 0x000fc400010f0eff */
[----:B-----5:R-:W-:Y:S01]  /*b320*/  ISETP.LT.AND P2, PT, R8, UR4, !P0 ;  /* 0x0000000408007c0c */ /* 0x020fe2000c741270 */
[----:B------:R-:W-:Y:S01]  /*b330*/  IMAD.MOV.U32 R11, RZ, RZ, R12 ;  /* 0x000000ffff0b7224 */ /* 0x000fe200078e000c */
[C---:B------:R-:W-:Y:S01]  /*b340*/  IADD3 R8, P6, PT, R10.reuse, R2, RZ ;  /* 0x000000020a087210 */ /* 0x040fe20007fde0ff */
[----:B------:R0:W-:Y:S01]  /*b350*/  @P4 STG.E.U8 desc[UR18][R6.64], R43 ;  /* 0x0000002b06004986 */ /* 0x0001e2000c101112 */
[----:B------:R-:W-:Y:S01]  /*b360*/  ISETP.LT.AND P4, PT, R9, UR7, !P0 ;  /* 0x0000000709007c0c */ /* 0x000fe2000c781270 */
[----:B------:R-:W3:Y:S01]  /*b370*/  LDCU UR4, c[0x0][0x39c] ;  /* 0x00007380ff0477ac */ /* 0x000ee20008000800 */
[C---:B------:R-:W-:Y:S01]  /*b380*/  LEA.HI.X.SX32 R9, R10.reuse, R3, 0x1, P6 ;  /* 0x000000030a097211 */ /* 0x040fe200030f0eff */
[----:B------:R-:W-:Y:S01]  /*b390*/  VIADD R10, R10, UR5 ;  /* 0x000000050a0a7c36 */ /* 0x000fe20008000000 */
[----:B------:R-:W-:Y:S01]  /*b3a0*/  SHF.R.S32.HI R11, RZ, 0x8, R11 ;  /* 0x00000008ff0b7819 */ /* 0x000fe2000001140b */
[----:B--2---:R-:W-:Y:S01]  /*b3b0*/  VIADD R5, R0, 0x2c ;  /* 0x0000002c00057836 */ /* 0x004fe20000000000 */
[----:B------:R-:W2:Y:S01]  /*b3c0*/  LDCU UR7, c[0x0][0x39c] ;  /* 0x00007380ff0777ac */ /* 0x000ea20008000800 */
[----:B------:R-:W-:-:S02]  /*b3d0*/  PRMT R13, R45, 0x9910, RZ ;  /* 0x000099102d0d7816 */ /* 0x000fc400000000ff */
[-C--:B------:R-:W-:Y:S01]  /*b3e0*/  IADD3 R4, P6, PT, R10, R2.reuse, RZ ;  /* 0x000000020a047210 */ /* 0x080fe20007fde0ff */
[----:B------:R5:W-:Y:S01]  /*b3f0*/  @P1 STG.E.U8 desc[UR18][R8.64], R11 ;  /* 0x0000000b08001986 */ /* 0x000be2000c101112 */
[----:B-1----:R-:W-:Y:S01]  /*b400*/  ISETP.LT.AND P1, PT, R5, UR6, !P0 ;  /* 0x0000000605007c0c */ /* 0x002fe2000c721270 */
[----:B0-----:R-:W-:Y:S01]  /*b410*/  VIADD R7, R0, 0x2d ;  /* 0x0000002d00077836 */ /* 0x001fe20000000000 */
[C---:B------:R-:W-:Y:S01]  /*b420*/  LEA.HI.X.SX32 R5, R10.reuse, R3, 0x1, P6 ;  /* 0x000000030a057211 */ /* 0x040fe200030f0eff */
[----:B------:R-:W-:Y:S01]  /*b430*/  VIADD R10, R10, UR5 ;  /* 0x000000050a0a7c36 */ /* 0x000fe20008000000 */
[----:B------:R-:W0:Y:S01]  /*b440*/  LDCU UR6, c[0x0][0x39c] ;  /* 0x00007380ff0677ac */ /* 0x000e220008000800 */
[----:B------:R-:W-:Y:S02]  /*b450*/  SHF.R.S32.HI R13, RZ, 0x8, R13 ;  /* 0x00000008ff0d7819 */ /* 0x000fe4000001140d */
[----:B------:R1:W-:Y:S01]  /*b460*/  @P5 STG.E.U8 desc[UR18][R4.64], R45 ;  /* 0x0000002d04005986 */ /* 0x0003e2000c101112 */
[----:B------:R-:W-:-:S02]  /*b470*/  IADD3 R6, P6, PT, R10, R2, RZ ;  /* 0x000000020a067210 */ /* 0x000fc40007fde0ff */
[----:B---3--:R-:W-:Y:S01]  /*b480*/  ISETP.LT.AND P5, PT, R7, UR4, !P0 ;  /* 0x0000000407007c0c */ /* 0x008fe2000c7a1270 */
[C---:B-----5:R-:W-:Y:S01]  /*b490*/  VIADD R11, R10.reuse, UR5 ;  /* 0x000000050a0b7c36 */ /* 0x060fe20008000000 */
[-C--:B------:R-:W-:Y:S01]  /*b4a0*/  LEA.HI.X.SX32 R7, R10, R3.reuse, 0x1, P6 ;  /* 0x000000030a077211 */ /* 0x080fe200030f0eff */
[C---:B------:R-:W-:Y:S01]  /*b4b0*/  VIADD R9, R0.reuse, 0x2e ;  /* 0x0000002e00097836 */ /* 0x040fe20000000000 */
[----:B------:R-:W3:Y:S01]  /*b4c0*/  LDCU UR4, c[0x0][0x39c] ;  /* 0x00007380ff0477ac */ /* 0x000ee20008000800 */
[----:B------:R-:W-:Y:S01]  /*b4d0*/  VIADD R10, R0, 0x2f ;  /* 0x0000002f000a7836 */ /* 0x000fe20000000000 */
[----:B------:R-:W-:Y:S01]  /*b4e0*/  IADD3 R8, P6, PT, R11, R2, RZ ;  /* 0x000000020b087210 */ /* 0x000fe20007fde0ff */
[----:B------:R5:W-:Y:S01]  /*b4f0*/  @P3 STG.E.U8 desc[UR18][R6.64], R13 ;  /* 0x0000000d06003986 */ /* 0x000be2000c101112 */
[----:B--2---:R-:W-:Y:S01]  /*b500*/  ISETP.LT.AND P3, PT, R9, UR7, !P0 ;  /* 0x0000000709007c0c */ /* 0x004fe2000c761270 */
[----:B------:R-:W2:Y:S01]  /*b510*/  LDCU UR7, c[0x0][0x39c] ;  /* 0x00007380ff0777ac */ /* 0x000ea20008000800 */
[C---:B------:R-:W-:Y:S01]  /*b520*/  LEA.HI.X.SX32 R9, R11.reuse, R3, 0x1, P6 ;  /* 0x000000030b097211 */ /* 0x040fe200030f0eff */
[----:B------:R-:W-:Y:S01]  /*b530*/  VIADD R11, R11, UR5 ;  /* 0x000000050b0b7c36 */ /* 0x000fe20008000000 */
[----:B-1----:R-:W-:-:S02]  /*b540*/  PRMT R5, R47, 0x9910, RZ ;  /* 0x000099102f057816 */ /* 0x002fc400000000ff */
[----:B0-----:R-:W-:Y:S01]  /*b550*/  ISETP.LT.AND P6, PT, R10, UR6, !P0 ;  /* 0x000000060a007c0c */ /* 0x001fe2000c7c1270 */
[----:B------:R0:W-:Y:S01]  /*b560*/  @P2 STG.E.U8 desc[UR18][R8.64], R47 ;  /* 0x0000002f08002986 */ /* 0x0001e2000c101112 */
[CC--:B------:R-:W-:Y:S01]  /*b570*/  IADD3 R4, P2, PT, R11.reuse, R2.reuse, RZ ;  /* 0x000000020b047210 */ /* 0x0c0fe20007f5e0ff */
[C---:B------:R-:W-:Y:S01]  /*b580*/  VIADD R10, R11.reuse, UR5 ;  /* 0x000000050b0a7c36 */ /* 0x040fe20008000000 */
[----:B------:R-:W1:Y:S01]  /*b590*/  LDCU UR6, c[0x0][0x39c] ;  /* 0x00007380ff0677ac */ /* 0x000e620008000800 */
[----:B-----5:R-:W-:Y:S01]  /*b5a0*/  IMAD.MOV.U32 R13, RZ, RZ, R5 ;  /* 0x000000ffff0d7224 */ /* 0x020fe200078e0005 */
[----:B------:R-:W-:Y:S01]  /*b5b0*/  LEA.HI.X.SX32 R5, R11, R3, 0x1, P2 ;  /* 0x000000030b057211 */ /* 0x000fe200010f0eff */
[----:B------:R-:W-:Y:S01]  /*b5c0*/  VIADD R11, R0, 0x30 ;  /* 0x00000030000b7836 */ /* 0x000fe20000000000 */
[----:B------:R-:W-:Y:S02]  /*b5d0*/  IADD3 R6, P2, PT, R10, R2, RZ ;  /* 0x000000020a067210 */ /* 0x000fe40007f5e0ff */
[----:B------:R-:W-:-:S02]  /*b5e0*/  SHF.R.S32.HI R13, RZ, 0x8, R13 ;  /* 0x00000008ff0d7819 */ /* 0x000fc4000001140d */
[CC--:B------:R-:W-:Y:S01]  /*b5f0*/  LEA.HI.X.SX32 R7, R10.reuse, R3.reuse, 0x1, P2 ;  /* 0x000000030a077211 */ /* 0x0c0fe200010f0eff */
[----:B------:R-:W-:Y:S01]  /*b600*/  VIADD R10, R10, UR5 ;  /* 0x000000050a0a7c36 */ /* 0x000fe20008000000 */
[----:B------:R-:W-:Y:S01]  /*b610*/  PRMT R12, R49, 0x9910, RZ ;  /* 0x00009910310c7816 */ /* 0x000fe200000000ff */
[----:B------:R5:W-:Y:S01]  /*b620*/  @P4 STG.E.U8 desc[UR18][R4.64], R13 ;  /* 0x0000000d04004986 */ /* 0x000be2000c101112 */
[----:B---3--:R-:W-:Y:S01]  /*b630*/  ISETP.LT.AND P4, PT, R11, UR4, !P0 ;  /* 0x000000040b007c0c */ /* 0x008fe2000c781270 */
[----:B------:R-:W3:Y:S01]  /*b640*/  LDCU UR4, c[0x0][0x39c] ;  /* 0x00007380ff0477ac */ /* 0x000ee20008000800 */
[C---:B------:R-:W-:Y:S01]  /*b650*/  VIADD R11, R10.reuse, UR5 ;  /* 0x000000050a0b7c36 */ /* 0x040fe20008000000 */
[----:B------:R2:W-:Y:S01]  /*b660*/  @P1 STG.E.U8 desc[UR18][R6.64], R49 ;  /* 0x0000003106001986 */ /* 0x0005e2000c101112 */
[----:B0-----:R-:W-:Y:S02]  /*b670*/  IADD3 R8, P1, PT, R10, R2, RZ ;  /* 0x000000020a087210 */ /* 0x001fe40007f3e0ff */
[----:B-1----:R-:W-:Y:S01]  /*b680*/  ISETP.LT.AND P2, PT, R14, UR6, !P0 ;  /* 0x000000060e007c0c */ /* 0x002fe2000c741270 */
[----:B------:R-:W0:Y:S01]  /*b690*/  LDCU UR6, c[0x0][0x39c] ;  /* 0x00007380ff0677ac */ /* 0x000e220008000800 */
[-C--:B------:R-:W-:Y:S01]  /*b6a0*/  LEA.HI.X.SX32 R9, R10, R3.reuse, 0x1, P1 ;  /* 0x000000030a097211 */ /* 0x080fe200008f0eff */
[C---:B------:R-:W-:Y:S01]  /*b6b0*/  VIADD R14, R0.reuse, 0x43 ;  /* 0x00000043000e7836 */ /* 0x040fe20000000000 */
[----:B------:R-:W-:Y:S01]  /*b6c0*/  F2FP.SATFINITE.E5M2.F32.PACK_AB_MERGE_C R73, R73, R72, RZ ;  /* 0x000000484949723e */ /* 0x000fe200048060ff */
[C---:B-----5:R-:W-:Y:S01]  /*b6d0*/  VIADD R5, R0.reuse, 0x32 ;  /* 0x0000003200057836 */ /* 0x060fe20000000000 */
[----:B------:R-:W-:Y:S01]  /*b6e0*/  SHF.R.S32.HI R13, RZ, 0x8, R12 ;  /* 0x00000008ff0d7819 */ /* 0x000fe2000001140c */
[C---:B------:R-:W-:Y:S01]  /*b6f0*/  VIADD R12, R0.reuse, 0x36 ;  /* 0x00000036000c7836 */ /* 0x040fe20000000000 */
[----:B------:R-:W-:Y:S01]  /*b700*/  IADD3 R4, P1, PT, R11, R2, RZ ;  /* 0x000000020b047210 */ /* 0x000fe20007f3e0ff */
[----:B--2---:R-:W-:Y:S01]  /*b710*/  VIADD R6, R0, 0x33 ;  /* 0x0000003300067836 */ /* 0x004fe20000000000 */
[----:B------:R-:W-:Y:S01]  /*b720*/  PRMT R7, R51, 0x9910, RZ ;  /* 0x0000991033077816 */ /* 0x000fe200000000ff */
[----:B------:R1:W-:Y:S01]  /*b730*/  @P5 STG.E.U8 desc[UR18][R8.64], R13 ;  /* 0x0000000d08005986 */ /* 0x0003e2000c101112 */
[----:B------:R-:W-:Y:S01]  /*b740*/  ISETP.LT.AND P5, PT, R5, UR7, !P0 ;  /* 0x0000000705007c0c */ /* 0x000fe2000c7a1270 */
[----:B------:R-:W2:Y:S01]  /*b750*/  LDCU UR7, c[0x0][0x39c] ;  /* 0x00007380ff0777ac */ /* 0x000ea20008000800 */
[CC--:B------:R-:W-:Y:S01]  /*b760*/  LEA.HI.X.SX32 R5, R11.reuse, R3.reuse, 0x1, P1 ;  /* 0x000000030b057211 */ /* 0x0c0fe200008f0eff */
[----:B------:R-:W-:Y:S01]  /*b770*/  VIADD R11, R11, UR5 ;  /* 0x000000050b0b7c36 */ /* 0x000fe20008000000 */
[----:B---3--:R-:W-:Y:S01]  /*b780*/  ISETP.LT.AND P1, PT, R6, UR4, !P0 ;  /* 0x0000000406007c0c */ /* 0x008fe2000c721270 */
[----:B------:R-:W3:Y:S01]  /*b790*/  LDCU UR4, c[0x0][0x39c] ;  /* 0x00007380ff0477ac */ /* 0x000ee20008000800 */
[----:B------:R-:W-:Y:S01]  /*b7a0*/  F2FP.SATFINITE.E5M2.F32.PACK_AB_MERGE_C R75, R75, R74, RZ ;  /* 0x0000004a4b4b723e */ /* 0x000fe200048060ff */
[----:B------:R5:W-:Y:S01]  /*b7b0*/  @P3 STG.E.U8 desc[UR18][R4.64], R51 ;  /* 0x0000003304003986 */ /* 0x000be2000c101112 */
[C---:B------:R-:W-:Y:S01]  /*b7c0*/  IADD3 R6, P3, PT, R11.reuse, R2, RZ ;  /* 0x000000020b067210 */ /* 0x040fe20007f7e0ff */
[----:B------:R-:W-:Y:S01]  /*b7d0*/  VIADD R10, R11, UR5 ;  /* 0x000000050b0a7c36 */ /* 0x000fe20008000000 */
[----:B------:R-:W-:Y:S01]  /*b7e0*/  F2FP.SATFINITE.E5M2.F32.PACK_AB_MERGE_C R77, R77, R76, RZ ;  /* 0x0000004c4d4d723e */ /* 0x000fe200048060ff */
[----:B-1----:R-:W-:Y:S01]  /*b7f0*/  IMAD.MOV.U32 R9, RZ, RZ, R7 ;  /* 0x000000ffff097224 */ /* 0x002fe200078e0007 */
[----:B------:R-:W-:-:S02]  /*b800*/  LEA.HI.X.SX32 R7, R11, R3, 0x1, P3 ;  /* 0x000000030b077211 */ /* 0x000fc400018f0eff */
[CC--:B------:R-:W-:Y:S02]  /*b810*/  IADD3 R8, P3, PT, R10.reuse, R2.reuse, RZ ;  /* 0x000000020a087210 */ /* 0x0c0fe40007f7e0ff */
[----:B------:R-:W-:Y:S02]  /*b820*/  SHF.R.S32.HI R11, RZ, 0x8, R9 ;  /* 0x00000008ff0b7819 */ /* 0x000fe40000011409 */
[----:B------:R-:W-:Y:S01]  /*b830*/  LEA.HI.X.SX32 R9, R10, R3, 0x1, P3 ;  /* 0x000000030a097211 */ /* 0x000fe200018f0eff */
[----:B-----5:R-:W-:Y:S01]  /*b840*/  VIADD R4, R0, 0x34 ;  /* 0x0000003400047836 */ /* 0x020fe20000000000 */
[----:B------:R-:W-:Y:S01]  /*b850*/  PRMT R13, R53, 0x9910, RZ ;  /* 0x00009910350d7816 */ /* 0x000fe200000000ff */
[----:B------:R-:W-:Y:S01]  /*b860*/  VIADD R10, R10, UR5 ;  /* 0x000000050a0a7c36 */ /* 0x000fe20008000000 */
[----:B------:R1:W-:Y:S01]  /*b870*/  @P6 STG.E.U8 desc[UR18][R6.64], R11 ;  /* 0x0000000b06006986 */ /* 0x0003e2000c101112 */
[----:B------:R-:W-:Y:S01]  /*b880*/  VIADD R5, R0, 0x35 ;  /* 0x0000003500057836 */ /* 0x000fe20000000000 */
[----:B---3--:R-:W-:Y:S01]  /*b890*/  ISETP.LT.AND P3, PT, R4, UR4, !P0 ;  /* 0x0000000404007c0c */ /* 0x008fe2000c761270 */
[----:B------:R-:W3:Y:S01]  /*b8a0*/  LDCU UR4, c[0x0][0x39c] ;  /* 0x00007380ff0477ac */ /* 0x000ee20008000800 */
[----:B------:R5:W-:Y:S01]  /*b8b0*/  @P4 STG.E.U8 desc[UR18][R8.64], R53 ;  /* 0x0000003508004986 */ /* 0x000be2000c101112 */
[----:B------:R-:W-:-:S02]  /*b8c0*/  IADD3 R4, P4, PT, R10, R2, RZ ;  /* 0x000000020a047210 */ /* 0x000fc40007f9e0ff */
[----:B0-----:R-:W-:Y:S01]  /*b8d0*/  ISETP.LT.AND P6, PT, R5, UR6, !P0 ;  /* 0x0000000605007c0c */ /* 0x001fe2000c7c1270 */
[----:B------:R-:W0:Y:S01]  /*b8e0*/  LDCU UR6, c[0x0][0x39c] ;  /* 0x00007380ff0677ac */ /* 0x000e220008000800 */
[C---:B------:R-:W-:Y:S01]  /*b8f0*/  LEA.HI.X.SX32 R5, R10.reuse, R3, 0x1, P4 ;  /* 0x000000030a057211 */ /* 0x040fe200020f0eff */
[----:B------:R-:W-:Y:S01]  /*b900*/  VIADD R10, R10, UR5 ;  /* 0x000000050a0a7c36 */ /* 0x000fe20008000000 */
[----:B------:R-:W-:Y:S02]  /*b910*/  SHF.R.S32.HI R13, RZ, 0x8, R13 ;  /* 0x00000008ff0d7819 */ /* 0x000fe4000001140d */
[----:B--2---:R-:W-:Y:S01]  /*b920*/  ISETP.LT.AND P4, PT, R12, UR7, !P0 ;  /* 0x000000070c007c0c */ /* 0x004fe2000c781270 */
[C---:B-1----:R-:W-:Y:S01]  /*b930*/  VIADD R11, R10.reuse, UR5 ;  /* 0x000000050a0b7c36 */ /* 0x042fe20008000000 */
[----:B------:R-:W1:Y:S01]  /*b940*/  LDCU UR7, c[0x0][0x39c] ;  /* 0x00007380ff0777ac */ /* 0x000e620008000800 */
[----:B------:R2:W-:Y:S01]  /*b950*/  @P2 STG.E.U8 desc[UR18][R4.64], R13 ;  /* 0x0000000d04002986 */ /* 0x0005e2000c101112 */
[----:B------:R-:W-:Y:S01]  /*b960*/  IADD3 R6, P2, PT, R10, R2, RZ ;  /* 0x000000020a067210 */ /* 0x000fe20007f5e0ff */
[----:B------:R-:W-:Y:S01]  /*b970*/  VIADD R12, R0, 0x37 ;  /* 0x00000037000c7836 */ /* 0x000fe20000000000 */
[----:B-----5:R-:W-:-:S02]  /*b980*/  PRMT R9, R55, 0x9910, RZ ;  /* 0x0000991037097816 */ /* 0x020fc400000000ff */
[-C--:B------:R-:W-:Y:S02]  /*b990*/  LEA.HI.X.SX32 R7, R10, R3.reuse, 0x1, P2 ;  /* 0x000000030a077211 */ /* 0x080fe400010f0eff */
[----:B------:R-:W-:Y:S01]  /*b9a0*/  IADD3 R8, P2, PT, R11, R2, RZ ;  /* 0x000000020b087210 */ /* 0x000fe20007f5e0ff */
[----:B------:R-:W-:Y:S01]  /*b9b0*/  IMAD.MOV.U32 R10, RZ, RZ, R9 ;  /* 0x000000ffff0a7224 */ /* 0x000fe200078e0009 */
[----:B------:R-:W-:Y:S01]  /*b9c0*/  F2FP.SATFINITE.E5M2.F32.PACK_AB_MERGE_C R79, R79, R78, RZ ;  /* 0x0000004e4f4f723e */ /* 0x000fe200048060ff */
[----:B------:R5:W-:Y:S01]  /*b9d0*/  @P5 STG.E.U8 desc[UR18][R6.64], R55 ;  /* 0x0000003706005986 */ /* 0x000be2000c101112 */
[CC--:B------:R-:W-:Y:S01]  /*b9e0*/  LEA.HI.X.SX32 R9, R11.reuse, R3.reuse, 0x1, P2 ;  /* 0x000000030b097211 */ /* 0x0c0fe200010f0eff */
[----:B------:R-:W-:Y:S01]  /*b9f0*/  VIADD R11, R11, UR5 ;  /* 0x000000050b0b7c36 */ /* 0x000fe20008000000 */
[----:B--2---:R-:W-:Y:S01]  /*ba00*/  SHF.R.S32.HI R13, RZ, 0x8, R10 ;  /* 0x00000008ff0d7819 */ /* 0x004fe2000001140a */
[----:B------:R-:W-:Y:S01]  /*ba10*/  VIADD R5, R0, 0x38 ;  /* 0x0000003800057836 */ /* 0x000fe20000000000 */
[----:B---3--:R-:W-:Y:S01]  /*ba20*/  ISETP.LT.AND P2, PT, R12, UR4, !P0 ;  /* 0x000000040c007c0c */ /* 0x008fe2000c741270 */
[C---:B------:R-:W-:Y:S01]  /*ba30*/  VIADD R10, R0.reuse, 0x39 ;  /* 0x00000039000a7836 */ /* 0x040fe20000000000 */
[----:B------:R-:W2:Y:S01]  /*ba40*/  LDCU UR4, c[0x0][0x39c] ;  /* 0x00007380ff0477ac */ /* 0x000ea20008000800 */
[----:B------:R3:W-:Y:S01]  /*ba50*/  @P1 STG.E.U8 desc[UR18][R8.64], R13 ;  /* 0x0000000d08001986 */ /* 0x0007e2000c101112 */
[----:B------:R-:W-:Y:S01]  /*ba60*/  IADD3 R4, P1, PT, R11, R2, RZ ;  /* 0x000000020b047210 */ /* 0x000fe20007f3e0ff */
[----:B------:R-:W-:Y:S01]  /*ba70*/  VIADD R12, R0, 0x3a ;  /* 0x0000003a000c7836 */ /* 0x000fe20000000000 */
[----:B0-----:R-:W-:Y:S01]  /*ba80*/  ISETP.LT.AND P5, PT, R5, UR6, !P0 ;  /* 0x0000000605007c0c */ /* 0x001fe2000c7a1270 */
[----:B------:R-:W0:Y:S01]  /*ba90*/  LDCU UR6, c[0x0][0x39c] ;  /* 0x00007380ff0677ac */ /* 0x000e220008000800 */
[C---:B------:R-:W-:Y:S01]  /*baa0*/  LEA.HI.X.SX32 R5, R11.reuse, R3, 0x1, P1 ;  /* 0x000000030b057211 */ /* 0x040fe200008f0eff */
[----:B------:R-:W-:Y:S01]  /*bab0*/  VIADD R11, R11, UR5 ;  /* 0x000000050b0b7c36 */ /* 0x000fe20008000000 */
[----:B-----5:R-:W-:-:S02]  /*bac0*/  PRMT R7, R57, 0x9910, RZ ;  /* 0x0000991039077816 */ /* 0x020fc400000000ff */
[----:B-1----:R-:W-:Y:S01]  /*bad0*/  ISETP.LT.AND P1, PT, R10, UR7, !P0 ;  /* 0x000000070a007c0c */ /* 0x002fe2000c721270 */
[----:B------:R1:W-:Y:S01]  /*bae0*/  @P3 STG.E.U8 desc[UR18][R4.64], R57 ;  /* 0x0000003904003986 */ /* 0x0003e2000c101112 */
[-C--:B------:R-:W-:Y:S01]  /*baf0*/  IADD3 R6, P3, PT, R11, R2.reuse, RZ ;  /* 0x000000020b067210 */ /* 0x080fe20007f7e0ff */
[----:B---3--:R-:W-:Y:S01]  /*bb00*/  IMAD.MOV.U32 R8, RZ, RZ, R7 ;  /* 0x000000ffff087224 */ /* 0x008fe200078e0007 */
[----:B------:R-:W-:Y:S01]  /*bb10*/  PRMT R13, R59, 0x9910, RZ ;  /* 0x000099103b0d7816 */ /* 0x000fe200000000ff */
[C---:B------:R-:W-:Y:S01]  /*bb20*/  VIADD R10, R11.reuse, UR5 ;  /* 0x000000050b0a7c36 */ /* 0x040fe20008000000 */
[----:B------:R-:W-:Y:S01]  /*bb30*/  LEA.HI.X.SX32 R7, R11, R3, 0x1, P3 ;  /* 0x000000030b077211 */ /* 0x000fe200018f0eff */
[----:B------:R-:W3:Y:S01]  /*bb40*/  LDCU UR7, c[0x0][0x39c] ;  /* 0x00007380ff0777ac */ /* 0x000ee20008000800 */
[----:B------:R-:W-:Y:S02]  /*bb50*/  SHF.R.S32.HI R11, RZ, 0x8, R8 ;  /* 0x00000008ff0b7819 */ /* 0x000fe40000011408 */
[----:B------:R-:W-:-:S02]  /*bb60*/  IADD3 R8, P3, PT, R10, R2, RZ ;  /* 0x000000020a087210 */ /* 0x000fc40007f7e0ff */
[----:B------:R-:W-:Y:S01]  /*bb70*/  SHF.R.S32.HI R13, RZ, 0x8, R13 ;  /* 0x00000008ff0d7819 */ /* 0x000fe2000001140d */
[----:B------:R5:W-:Y:S01]  /*bb80*/  @P6 STG.E.U8 desc[UR18][R6.64], R11 ;  /* 0x0000000b06006986 */ /* 0x000be2000c101112 */
[C---:B------:R-:W-:Y:S01]  /*bb90*/  LEA.HI.X.SX32 R9, R10.reuse, R3, 0x1, P3 ;  /* 0x000000030a097211 */ /* 0x040fe200018f0eff */
[----:B------:R-:W-:Y:S01]  /*bba0*/  VIADD R10, R10, UR5 ;  /* 0x000000050a0a7c36 */ /* 0x000fe20008000000 */
[----:B--2---:R-:W-:Y:S01]  /*bbb0*/  ISETP.LT.AND P3, PT, R12, UR4, !P0 ;  /* 0x000000040c007c0c */ /* 0x004fe2000c761270 */
[----:B------:R-:W2:Y:S01]  /*bbc0*/  LDCU UR4, c[0x0][0x39c] ;  /* 0x00007380ff0477ac */ /* 0x000ea20008000800 */
[----:B------:R-:W-:Y:S01]  /*bbd0*/  VIADD R12, R0, 0x3b ;  /* 0x0000003b000c7836 */ /* 0x000fe20000000000 */
[----:B------:R3:W-:Y:S01]  /*bbe0*/  @P4 STG.E.U8 desc[UR18][R8.64], R59 ;  /* 0x0000003b08004986 */ /* 0x0007e2000c101112 */
[----:B-1----:R-:W-:Y:S02]  /*bbf0*/  IADD3 R4, P4, PT, R10, R2, RZ ;  /* 0x000000020a047210 */ /* 0x002fe40007f9e0ff */
[----:B------:R-:W-:-:S02]  /*bc00*/  F2FP.SATFINITE.E5M2.F32.PACK_AB_MERGE_C R81, R81, R80, RZ ;  /* 0x000000505151723e */ /* 0x000fc400048060ff */
[CC--:B------:R-:W-:Y:S01]  /*bc10*/  LEA.HI.X.SX32 R5, R10.reuse, R3.reuse, 0x1, P4 ;  /* 0x000000030a057211 */ /* 0x0c0fe200020f0eff */
[----:B------:R-:W-:Y:S01]  /*bc20*/  VIADD R10, R10, UR5 ;  /* 0x000000050a0a7c36 */ /* 0x000fe20008000000 */
[----:B0-----:R-:W-:Y:S01]  /*bc30*/  ISETP.LT.AND P4, PT, R12, UR6, !P0 ;  /* 0x000000060c007c0c */ /* 0x001fe2000c781270 */
[----:B------:R-:W0:Y:S01]  /*bc40*/  LDCU UR6, c[0x0][0x39c] ;  /* 0x00007380ff0677ac */ /* 0x000e220008000800 */
[----:B------:R-:W-:Y:S01]  /*bc50*/  PRMT R12, R61, 0x9910, RZ ;  /* 0x000099103d0c7816 */ /* 0x000fe200000000ff */
[----:B------:R1:W-:Y:S01]  /*bc60*/  @P2 STG.E.U8 desc[UR18][R4.64], R13 ;  /* 0x0000000d04002986 */ /* 0x0003e2000c101112 */
[----:B-----5:R-:W-:Y:S01]  /*bc70*/  IADD3 R6, P2, PT, R10, R2, RZ ;  /* 0x000000020a067210 */ /* 0x020fe20007f5e0ff */
[----:B---3--:R-:W-:Y:S01]  /*bc80*/  VIADD R8, R0, 0x3c ;  /* 0x0000003c00087836 */ /* 0x008fe20000000000 */
[----:B------:R-:W-:Y:S01]  /*bc90*/  F2FP.SATFINITE.E5M2.F32.PACK_AB_MERGE_C R83, R83, R82, RZ ;  /* 0x000000525353723e */ /* 0x000fe200048060ff */
[C---:B------:R-:W-:Y:S01]  /*bca0*/  VIADD R11, R10.reuse, UR5 ;  /* 0x000000050a0b7c36 */ /* 0x040fe20008000000 */
[-C--:B------:R-:W-:Y:S01]  /*bcb0*/  LEA.HI.X.SX32 R7, R10, R3.reuse, 0x1, P2 ;  /* 0x000000030a077211 */ /* 0x080fe200010f0eff */
[----:B------:R-:W-:Y:S01]  /*bcc0*/  VIADD R9, R0, 0x3d ;  /* 0x0000003d00097836 */ /* 0x000fe20000000000 */
[----:B--2---:R-:W-:Y:S01]  /*bcd0*/  ISETP.LT.AND P2, PT, R8, UR4, !P0 ;  /* 0x0000000408007c0c */ /* 0x004fe2000c741270 */
[----:B------:R-:W-:Y:S01]  /*bce0*/  IMAD.MOV.U32 R10, RZ, RZ, R12 ;  /* 0x000000ffff0a7224 */ /* 0x000fe200078e000c */
[-C--:B------:R-:W-:Y:S01]  /*bcf0*/  IADD3 R8, P6, PT, R11, R2.reuse, RZ ;  /* 0x000000020b087210 */ /* 0x080fe20007fde0ff */
[----:B------:R2:W-:Y:S01]  /*bd00*/  @P5 STG.E.U8 desc[UR18][R6.64], R61 ;  /* 0x0000003d06005986 */ /* 0x0005e2000c101112 */
[----:B------:R-:W-:Y:S01]  /*bd10*/  ISETP.LT.AND P5, PT, R9, UR7, !P0 ;  /* 0x0000000709007c0c */ /* 0x000fe2000c7a1270 */
[----:B------:R-:W3:Y:S01]  /*bd20*/  LDCU UR4, c[0x0][0x39c] ;  /* 0x00007380ff0477ac */ /* 0x000ee20008000800 */
[CC--:B------:R-:W-:Y:S01]  /*bd30*/  LEA.HI.X.SX32 R9, R11.reuse, R3.reuse, 0x1, P6 ;  /* 0x000000030b097211 */ /* 0x0c0fe200030f0eff */
[----:B------:R-:W-:Y:S01]  /*bd40*/  VIADD R11, R11, UR5 ;  /* 0x000000050b0b7c36 */ /* 0x000fe20008000000 */
[----:B-1----:R-:W-:Y:S01]  /*bd50*/  SHF.R.S32.HI R13, RZ, 0x8, R10 ;  /* 0x00000008ff0d7819 */ /* 0x002fe2000001140a */
[C---:B------:R-:W-:Y:S01]  /*bd60*/  VIADD R5, R0.reuse, 0x3e ;  /* 0x0000003e00057836 */ /* 0x040fe20000000000 */
[----:B------:R-:W1:Y:S01]  /*bd70*/  LDCU UR7, c[0x0][0x39c] ;  /* 0x00007380ff0777ac */ /* 0x000e620008000800 */
[----:B------:R-:W-:Y:S01]  /*bd80*/  PRMT R10, R63, 0x9910, RZ ;  /* 0x000099103f0a7816 */ /* 0x000fe200000000ff */
[C---:B------:R-:W-:Y:S01]  /*bd90*/  VIADD R12, R0.reuse, 0x41 ;  /* 0x00000041000c7836 */ /* 0x040fe20000000000 */
[----:B------:R-:W-:Y:S01]  /*bda0*/  IADD3 R4, P6, PT, R11, R2, RZ ;  /* 0x000000020b047210 */ /* 0x000fe20007fde0ff */
[----:B------:R5:W-:Y:S01]  /*bdb0*/  @P1 STG.E.U8 desc[UR18][R8.64], R13 ;  /* 0x0000000d08001986 */ /* 0x000be2000c101112 */
[----:B0-----:R-:W-:Y:S01]  /*bdc0*/  ISETP.LT.AND P1, PT, R5, UR6, !P0 ;  /* 0x0000000605007c0c */ /* 0x001fe2000c721270 */
[----:B--2---:R-:W-:Y:S01]  /*bdd0*/  VIADD R7, R0, 0x3f ;  /* 0x0000003f00077836 */ /* 0x004fe20000000000 */
[C---:B------:R-:W-:Y:S01]  /*bde0*/  LEA.HI.X.SX32 R5, R11.reuse, R3, 0x1, P6 ;  /* 0x000000030b057211 */ /* 0x040fe200030f0eff */
[----:B------:R-:W-:Y:S01]  /*bdf0*/  VIADD R11, R11, UR5 ;  /* 0x000000050b0b7c36 */ /* 0x000fe20008000000 */
[----:B------:R-:W0:Y:S01]  /*be00*/  LDCU UR6, c[0x0][0x39c] ;  /* 0x00007380ff0677ac */ /* 0x000e220008000800 */
[----:B------:R-:W-:-:S02]  /*be10*/  F2FP.SATFINITE.E5M2.F32.PACK_AB_MERGE_C R85, R85, R84, RZ ;  /* 0x000000545555723e */ /* 0x000fc400048060ff */
[----:B------:R2:W-:Y:S01]  /*be20*/  @P3 STG.E.U8 desc[UR18][R4.64], R63 ;  /* 0x0000003f04003986 */ /* 0x0005e2000c101112 */
[-C--:B------:R-:W-:Y:S02]  /*be30*/  IADD3 R6, P6, PT, R11, R2.reuse, RZ ;  /* 0x000000020b067210 */ /* 0x080fe40007fde0ff */
[----:B---3--:R-:W-:Y:S01]  /*be40*/  ISETP.LT.AND P3, PT, R7, UR4, !P0 ;  /* 0x0000000407007c0c */ /* 0x008fe2000c761270 */
[----:B-----5:R-:W-:Y:S01]  /*be50*/  IMAD.MOV.U32 R8, RZ, RZ, R10 ;  /* 0x000000ffff087224 */ /* 0x020fe200078e000a */
[C---:B------:R-:W-:Y:S01]  /*be60*/  LEA.HI.X.SX32 R7, R11.reuse, R3, 0x1, P6 ;  /* 0x000000030b077211 */ /* 0x040fe200030f0eff */
[----:B------:R-:W-:Y:S01]  /*be70*/  VIADD R10, R11, UR5 ;  /* 0x000000050b0a7c36 */ /* 0x000fe20008000000 */
[----:B------:R-:W3:Y:S01]  /*be80*/  LDCU UR4, c[0x0][0x39c] ;  /* 0x00007380ff0477ac */ /* 0x000ee20008000800 */
[----:B------:R-:W-:Y:S01]  /*be90*/  VIADD R9, R0, 0x40 ;  /* 0x0000004000097836 */ /* 0x000fe20000000000 */
[----:B------:R-:W-:Y:S02]  /*bea0*/  SHF.R.S32.HI R11, RZ, 0x8, R8 ;  /* 0x00000008ff0b7819 */ /* 0x000fe40000011408 */
[----:B------:R-:W-:-:S02]  /*beb0*/  IADD3 R8, P6, PT, R10, R2, RZ ;  /* 0x000000020a087210 */ /* 0x000fc40007fde0ff */
[----:B------:R-:W-:Y:S01]  /*bec0*/  PRMT R13, R65, 0x9910, RZ ;  /* 0x00009910410d7816 */ /* 0x000fe200000000ff */
[----:B------:R5:W-:Y:S01]  /*bed0*/  @P4 STG.E.U8 desc[UR18][R6.64], R11 ;  /* 0x0000000b06004986 */ /* 0x000be2000c101112 */
[----:B-1----:R-:W-:Y:S01]  /*bee0*/  ISETP.LT.AND P4, PT, R9, UR7, !P0 ;  /* 0x0000000709007c0c */ /* 0x002fe2000c781270 */
[----:B------:R-:W1:Y:S01]  /*bef0*/  LDCU UR7, c[0x0][0x39c] ;  /* 0x00007380ff0777ac */ /* 0x000e620008000800 */
[CC--:B------:R-:W-:Y:S01]  /*bf00*/  LEA.HI.X.SX32 R9, R10.reuse, R3.reuse, 0x1, P6 ;  /* 0x000000030a097211 */ /* 0x0c0fe200030f0eff */
[----:B------:R-:W-:Y:S01]  /*bf10*/  VIADD R10, R10, UR5 ;  /* 0x000000050a0a7c36 */ /* 0x000fe20008000000 */
[----:B------:R-:W-:Y:S02]  /*bf20*/  SHF.R.S32.HI R13, RZ, 0x8, R13 ;  /* 0x00000008ff0d7819 */ /* 0x000fe4000001140d */
[----:B0-----:R-:W-:Y:S01]  /*bf30*/  ISETP.LT.AND P6, PT, R12, UR6, !P0 ;  /* 0x000000060c007c0c */ /* 0x001fe2000c7c1270 */
[----:B------:R0:W-:Y:S01]  /*bf40*/  @P2 STG.E.U8 desc[UR18][R8.64], R65 ;  /* 0x0000004108002986 */ /* 0x0001e2000c101112 */
[C---:B--2---:R-:W-:Y:S01]  /*bf50*/  IADD3 R4, P2, PT, R10.reuse, R2, RZ ;  /* 0x000000020a047210 */ /* 0x044fe20007f5e0ff */
[----:B------:R-:W2:Y:S01]  /*bf60*/  LDCU UR6, c[0x0][0x39c] ;  /* 0x00007380ff0677ac */ /* 0x000ea20008000800 */
[----:B------:R-:W-:Y:S01]  /*bf70*/  PRMT R12, R67, 0x9910, RZ ;  /* 0x00009910430c7816 */ /* 0x000fe200000000ff */
[C---:B-----5:R-:W-:Y:S01]  /*bf80*/  VIADD R11, R10.reuse, UR5 ;  /* 0x000000050a0b7c36 */ /* 0x060fe20008000000 */
[----:B------:R-:W-:Y:S01]  /*bf90*/  LEA.HI.X.SX32 R5, R10, R3, 0x1, P2 ;  /* 0x000000030a057211 */ /* 0x000fe200010f0eff */
[----:B------:R-:W-:Y:S01]  /*bfa0*/  VIADD R10, R0, 0x42 ;  /* 0x00000042000a7836 */ /* 0x000fe20000000000 */
[----:B------:R-:W-:-:S02]  /*bfb0*/  F2FP.SATFINITE.E5M2.F32.PACK_AB_MERGE_C R87, R87, R86, RZ ;  /* 0x000000565757723e */ /* 0x000fc400048060ff */
[C---:B------:R-:W-:Y:S01]  /*bfc0*/  IADD3 R6, P2, PT, R11.reuse, R2, RZ ;  /* 0x000000020b067210 */ /* 0x040fe20007f5e0ff */
[----:B------:R5:W-:Y:S01]  /*bfd0*/  @P5 STG.E.U8 desc[UR18][R4.64], R13 ;  /* 0x0000000d04005986 */ /* 0x000be2000c101112 */
[----:B---3--:R-:W-:Y:S01]  /*bfe0*/  ISETP.LT.AND P5, PT, R10, UR4, !P0 ;  /* 0x000000040a007c0c */ /* 0x008fe2000c7a1270 */
[----:B------:R-:W3:Y:S01]  /*bff0*/  LDCU UR4, c[0x0][0x39c] ;  /* 0x00007380ff0477ac */ /* 0x000ee20008000800 */
[CC--:B------:R-:W-:Y:S01]  /*c000*/  LEA.HI.X.SX32 R7, R11.reuse, R3.reuse, 0x1, P2 ;  /* 0x000000030b077211 */ /* 0x0c0fe200010f0eff */
[----:B------:R-:W-:Y:S01]  /*c010*/  VIADD R11, R11, UR5 ;  /* 0x000000050b0b7c36 */ /* 0x000fe20008000000 */
[----:B------:R-:W-:Y:S02]  /*c020*/  F2FP.SATFINITE.E5M2.F32.PACK_AB_MERGE_C R89, R89, R88, RZ ;  /* 0x000000585959723e */ /* 0x000fe400048060ff */
[----:B------:R-:W-:Y:S01]  /*c030*/  F2FP.SATFINITE.E5M2.F32.PACK_AB_MERGE_C R91, R91, R90, RZ ;  /* 0x0000005a5b5b723e */ /* 0x000fe200048060ff */
[----:B------:R1:W-:Y:S01]  /*c040*/  @P1 STG.E.U8 desc[UR18][R6.64], R67 ;  /* 0x0000004306001986 */ /* 0x0003e2000c101112 */
[CC--:B0-----:R-:W-:Y:S01]  /*c050*/  IADD3 R8, P1, PT, R11.reuse, R2.reuse, RZ ;  /* 0x000000020b087210 */ /* 0x0c1fe20007f3e0ff */
[C---:B------:R-:W-:Y:S01]  /*c060*/  VIADD R10, R11.reuse, UR5 ;  /* 0x000000050b0a7c36 */ /* 0x040fe20008000000 */
[----:B--2---:R-:W-:Y:S01]  /*c070*/  ISETP.LT.AND P2, PT, R14, UR6, !P0 ;  /* 0x000000060e007c0c */ /* 0x004fe2000c741270 */
[C---:B-----5:R-:W-:Y:S01]  /*c080*/  VIADD R5, R0.reuse, 0x44 ;  /* 0x0000004400057836 */ /* 0x060fe20000000000 */
[-C--:B------:R-:W-:Y:S01]  /*c090*/  LEA.HI.X.SX32 R9, R11, R3.reuse, 0x1, P1 ;  /* 0x000000030b097211 */ /* 0x080fe200008f0eff */
[----:B------:R-:W0:Y:S01]  /*c0a0*/  LDCU UR6, c[0x0][0x39c] ;  /* 0x00007380ff0677ac */ /* 0x000e220008000800 */
[----:B------:R-:W-:Y:S01]  /*c0b0*/  SHF.R.S32.HI R11, RZ, 0x8, R12 ;  /* 0x00000008ff0b7819 */ /* 0x000fe2000001140c */
[----:B------:R-:W-:Y:S01]  /*c0c0*/  VIADD R12, R0, 0x48 ;  /* 0x00000048000c7836 */ /* 0x000fe20000000000 */
[-C--:B------:R-:W-:Y:S01]  /*c0d0*/  IADD3 R4, P1, PT, R10, R2.reuse, RZ ;  /* 0x000000020a047210 */ /* 0x080fe20007f3e0ff */
[C---:B------:R-:W-:Y:S01]  /*c0e0*/  VIADD R14, R0.reuse, 0x55 ;  /* 0x00000055000e7836 */ /* 0x040fe20000000000 */
[----:B------:R-:W-:Y:S01]  /*c0f0*/  PRMT R13, R69, 0x9910, RZ ;  /* 0x00009910450d7816 */ /* 0x000fe200000000ff */
[----:B-1----:R-:W-:Y:S01]  /*c100*/  VIADD R6, R0, 0x45 ;  /* 0x0000004500067836 */ /* 0x002fe20000000000 */
[----:B------:R1:W-:Y:S01]  /*c110*/  @P3 STG.E.U8 desc[UR18][R8.64], R11 ;  /* 0x0000000b08003986 */ /* 0x0003e2000c101112 */
[----:B------:R-:W-:Y:S01]  /*c120*/  ISETP.LT.AND P3, PT, R5, UR7, !P0 ;  /* 0x0000000705007c0c */ /* 0x000fe2000c761270 */
[----:B------:R-:W2:Y:S01]  /*c130*/  LDCU UR7, c[0x0][0x39c] ;  /* 0x00007380ff0777ac */ /* 0x000ea20008000800 */
[C---:B------:R-:W-:Y:S01]  /*c140*/  LEA.HI.X.SX32 R5, R10.reuse, R3, 0x1, P1 ;  /* 0x000000030a057211 */ /* 0x040fe200008f0eff */
[----:B------:R-:W-:Y:S01]  /*c150*/  VIADD R10, R10, UR5 ;  /* 0x000000050a0a7c36 */ /* 0x000fe20008000000 */
[----:B---3--:R-:W-:Y:S01]  /*c160*/  ISETP.LT.AND P1, PT, R6, UR4, !P0 ;  /* 0x0000000406007c0c */ /* 0x008fe2000c721270 */
[----:B------:R-:W3:Y:S01]  /*c170*/  LDCU UR4, c[0x0][0x39c] ;  /* 0x00007380ff0477ac */ /* 0x000ee20008000800 */
[----:B------:R-:W-:Y:S01]  /*c180*/  SHF.R.S32.HI R13, RZ, 0x8, R13 ;  /* 0x00000008ff0d7819 */ /* 0x000fe2000001140d */
[----:B------:R5:W-:Y:S01]  /*c190*/  @P4 STG.E.U8 desc[UR18][R4.64], R69 ;  /* 0x0000004504004986 */ /* 0x000be2000c101112 */
[----:B------:R-:W-:-:S02]  /*c1a0*/  IADD3 R6, P4, PT, R10, R2, RZ ;  /* 0x000000020a067210 */ /* 0x000fc40007f9e0ff */
[----:B------:R-:W-:Y:S01]  /*c1b0*/  F2FP.SATFINITE.E5M2.F32.PACK_AB_MERGE_C R93, R93, R92, RZ ;  /* 0x0000005c5d5d723e */ /* 0x000fe200048060ff */
[C---:B-1----:R-:W-:Y:S01]  /*c1c0*/  VIADD R11, R10.reuse, UR5 ;  /* 0x000000050a0b7c36 */ /* 0x042fe20008000000 */
[-C--:B------:R-:W-:Y:S02]  /*c1d0*/  LEA.HI.X.SX32 R7, R10, R3.reuse, 0x1, P4 ;  /* 0x000000030a077211 */ /* 0x080fe400020f0eff */
[----:B------:R-:W-:Y:S02]  /*c1e0*/  PRMT R10, R71, 0x9910, RZ ;  /* 0x00009910470a7816 */ /* 0x000fe400000000ff */
[----:B------:R-:W-:Y:S01]  /*c1f0*/  IADD3 R8, P4, PT, R11, R2, RZ ;  /* 0x000000020b087210 */ /* 0x000fe20007f9e0ff */
[----:B------:R1:W-:Y:S01]  /*c200*/  @P6 STG.E.U8 desc[UR18][R6.64], R13 ;  /* 0x0000000d06006986 */ /* 0x0003e2000c101112 */
[----:B------:R-:W-:Y:S01]  /*c210*/  F2FP.SATFINITE.E5M2.F32.PACK_AB_MERGE_C R95, R95, R94, RZ ;  /* 0x0000005e5f5f723e */ /* 0x000fe200048060ff */
[C---:B-----5:R-:W-:Y:S01]  /*c220*/  VIADD R4, R0.reuse, 0x46 ;  /* 0x0000004600047836 */ /* 0x060fe20000000000 */
[C---:B------:R-:W-:Y:S01]  /*c230*/  LEA.HI.X.SX32 R9, R11.reuse, R3, 0x1, P4 ;  /* 0x000000030b097211 */ /* 0x040fe200020f0eff */
[----:B------:R-:W-:Y:S01]  /*c240*/  VIADD R11, R11, UR5 ;  /* 0x000000050b0b7c36 */ /* 0x000fe20008000000 */
[----:B------:R-:W-:Y:S01]  /*c250*/  F2FP.SATFINITE.E5M2.F32.PACK_AB_MERGE_C R97, R97, R96, RZ ;  /* 0x000000606161723e */ /* 0x000fe200048060ff */
[----:B------:R-:W-:Y:S01]  /*c260*/  VIADD R5, R0, 0x47 ;  /* 0x0000004700057836 */ /* 0x000fe20000000000 */
[----:B---3--:R-:W-:Y:S01]  /*c270*/  ISETP.LT.AND P4, PT, R4, UR4, !P0 ;  /* 0x0000000404007c0c */ /* 0x008fe2000c781270 */
[----:B------:R3:W-:Y:S01]  /*c280*/  @P5 STG.E.U8 desc[UR18][R8.64], R71 ;  /* 0x0000004708005986 */ /* 0x0007e2000c101112 */
[----:B------:R-:W-:Y:S01]  /*c290*/  IADD3 R4, P5, PT, R11, R2, RZ ;  /* 0x000000020b047210 */ /* 0x000fe20007fbe0ff */
[----:B------:R-:W5:Y:S01]  /*c2a0*/  LDCU UR4, c[0x0][0x39c] ;  /* 0x00007380ff0477ac */ /* 0x000f620008000800 */
[----:B0-----:R-:W-:-:S02]  /*c2b0*/  ISETP.LT.AND P6, PT, R5, UR6, !P0 ;  /* 0x0000000605007c0c */ /* 0x001fc4000c7c1270 */
[CC--:B------:R-:W-:Y:S01]  /*c2c0*/  LEA.HI.X.SX32 R5, R11.reuse, R3.reuse, 0x1, P5 ;  /* 0x000000030b057211 */ /* 0x0c0fe200028f0eff */
[----:B------:R-:W-:Y:S01]  /*c2d0*/  VIADD R11, R11, UR5 ;  /* 0x000000050b0b7c36 */ /* 0x000fe20008000000 */
[----:B-1----:R-:W-:Y:S01]  /*c2e0*/  SHF.R.S32.HI R13, RZ, 0x8, R10 ;  /* 0x00000008ff0d7819 */ /* 0x002fe2000001140a */
[----:B------:R-:W0:Y:S01]  /*c2f0*/  LDCU UR6, c[0x0][0x39c] ;  /* 0x00007380ff0677ac */ /* 0x000e220008000800 */
[----:B--2---:R-:W-:Y:S01]  /*c300*/  ISETP.LT.AND P5, PT, R12, UR7, !P0 ;  /* 0x000000070c007c0c */ /* 0x004fe2000c7a1270 */
[----:B------:R-:W-:Y:S01]  /*c310*/  VIADD R10, R11, UR5 ;  /* 0x000000050b0a7c36 */ /* 0x000fe20008000000 */
[----:B------:R-:W-:Y:S01]  /*c320*/  F2FP.SATFINITE.E5M2.F32.PACK_AB_MERGE_C R99, R99, R98, RZ ;  /* 0x000000626363723e */ /* 0x000fe200048060ff */
[----:B------:R1:W-:Y:S01]  /*c330*/  @P2 STG.E.U8 desc[UR18][R4.64], R13 ;  /* 0x0000000d04002986 */ /* 0x0003e2000c101112 */
[----:B------:R-:W-:Y:S01]  /*c340*/  IADD3 R6, P2, PT, R11, R2, RZ ;  /* 0x000000020b067210 */ /* 0x000fe20007f5e0ff */
[----:B------:R-:W-:Y:S01]  /*c350*/  VIADD R12, R0, 0x49 ;  /* 0x00000049000c7836 */ /* 0x000fe20000000000 */
[----:B---3--:R-:W-:Y:S01]  /*c360*/  PRMT R9, R73, 0x9910, RZ ;  /* 0x0000991049097816 */ /* 0x008fe200000000ff */
[----:B------:R-:W2:Y:S01]  /*c370*/  LDCU UR7, c[0x0][0x39c] ;  /* 0x00007380ff0777ac */ /* 0x000ea20008000800 */
[----:B------:R-:W-:-:S02]  /*c380*/  LEA.HI.X.SX32 R7, R11, R3, 0x1, P2 ;  /* 0x000000030b077211 */ /* 0x000fc400010f0eff */
[C---:B------:R-:W-:Y:S01]  /*c390*/  IADD3 R8, P2, PT, R10.reuse, R2, RZ ;  /* 0x000000020a087210 */ /* 0x040fe20007f5e0ff */
[----:B------:R-:W-:Y:S01]  /*c3a0*/  IMAD.MOV.U32 R11, RZ, RZ, R9 ;  /* 0x000000ffff0b7224 */ /* 0x000fe200078e0009 */
[----:B------:R-:W-:Y:S01]  /*c3b0*/  F2FP.SATFINITE.E5M2.F32.PACK_AB_MERGE_C R101, R101, R100, RZ ;  /* 0x000000646565723e */ /* 0x000fe200048060ff */
[----:B------:R3:W-:Y:S01]  /*c3c0*/  @P3 STG.E.U8 desc[UR18][R6.64], R73 ;  /* 0x0000004906003986 */ /* 0x0007e2000c101112 */
[CC--:B------:R-:W-:Y:S01]  /*c3d0*/  LEA.HI.X.SX32 R9, R10.reuse, R3.reuse, 0x1, P2 ;  /* 0x000000030a097211 */ /* 0x0c0fe200010f0eff */
[----:B------:R-:W-:Y:S01]  /*c3e0*/  VIADD R10, R10, UR5 ;  /* 0x000000050a0a7c36 */ /* 0x000fe20008000000 */
[----:B------:R-:W-:Y:S01]  /*c3f0*/  SHF.R.S32.HI R11, RZ, 0x8, R11 ;  /* 0x00000008ff0b7819 */ /* 0x000fe2000001140b */
[----:B-1----:R-:W-:Y:S01]  /*c400*/  VIADD R5, R0, 0x4a ;  /* 0x0000004a00057836 */ /* 0x002fe20000000000 */
[----:B-----5:R-:W-:Y:S01]  /*c410*/  ISETP.LT.AND P2, PT, R12, UR4, !P0 ;  /* 0x000000040c007c0c */ /* 0x020fe2000c741270 */
[----:B------:R-:W1:Y:S01]  /*c420*/  LDCU UR4, c[0x0][0x39c] ;  /* 0x00007380ff0477ac */ /* 0x000e620008000800 */
[----:B------:R-:W-:Y:S01]  /*c430*/  PRMT R13, R75, 0x9910, RZ ;  /* 0x000099104b0d7816 */ /* 0x000fe200000000ff */
[----:B------:R5:W-:Y:S01]  /*c440*/  @P1 STG.E.U8 desc[UR18][R8.64], R11 ;  /* 0x0000000b08001986 */ /* 0x000be2000c101112 */
[----:B------:R-:W-:Y:S01]  /*c450*/  IADD3 R4, P1, PT, R10, R2, RZ ;  /* 0x000000020a047210 */ /* 0x000fe20007f3e0ff */
[----:B------:R-:W-:Y:S01]  /*c460*/  VIADD R12, R0, 0x4b ;  /* 0x0000004b000c7836 */ /* 0x000fe20000000000 */
[----:B0-----:R-:W-:Y:S01]  /*c470*/  ISETP.LT.AND P3, PT, R5, UR6, !P0 ;  /* 0x0000000605007c0c */ /* 0x001fe2000c761270 */
[----:B------:R-:W0:Y:S01]  /*c480*/  LDCU UR6, c[0x0][0x39c] ;  /* 0x00007380ff0677ac */ /* 0x000e220008000800 */
[C---:B------:R-:W-:Y:S01]  /*c490*/  LEA.HI.X.SX32 R5, R10.reuse, R3, 0x1, P1 ;  /* 0x000000030a057211 */ /* 0x040fe200008f0eff */
[----:B------:R-:W-:Y:S01]  /*c4a0*/  VIADD R10, R10, UR5 ;  /* 0x000000050a0a7c36 */ /* 0x000fe20008000000 */
[----:B------:R-:W-:-:S02]  /*c4b0*/  SHF.R.S32.HI R13, RZ, 0x8, R13 ;  /* 0x00000008ff0d7819 */ /* 0x000fc4000001140d */
[----:B--2---:R-:W-:Y:S01]  /*c4c0*/  ISETP.LT.AND P1, PT, R12, UR7, !P0 ;  /* 0x000000070c007c0c */ /* 0x004fe2000c721270 */
[----:B------:R2:W-:Y:S01]  /*c4d0*/  @P4 STG.E.U8 desc[UR18][R4.64], R75 ;  /* 0x0000004b04004986 */ /* 0x0005e2000c101112 */
[CC--:B---3--:R-:W-:Y:S01]  /*c4e0*/  IADD3 R6, P4, PT, R10.reuse, R2.reuse, RZ ;  /* 0x000000020a067210 */ /* 0x0c8fe20007f9e0ff */
[----:B-----5:R-:W-:Y:S01]  /*c4f0*/  VIADD R11, R10, UR5 ;  /* 0x000000050a0b7c36 */ /* 0x020fe20008000000 */
[----:B------:R-:W3:Y:S01]  /*c500*/  LDCU UR7, c[0x0][0x39c] ;  /* 0x00007380ff0777ac */ /* 0x000ee20008000800 */
[----:B------:R-:W-:Y:S01]  /*c510*/  VIADD R12, R0, 0x4d ;  /* 0x0000004d000c7836 */ /* 0x000fe20000000000 */
[-C--:B------:R-:W-:Y:S01]  /*c520*/  LEA.HI.X.SX32 R7, R10, R3.reuse, 0x1, P4 ;  /* 0x000000030a077211 */ /* 0x080fe200020f0eff */
[----:B------:R-:W-:Y:S01]  /*c530*/  VIADD R10, R0, 0x4c ;  /* 0x0000004c000a7836 */ /* 0x000fe20000000000 */
[----:B------:R-:W-:Y:S02]  /*c540*/  IADD3 R8, P4, PT, R11, R2, RZ ;  /* 0x000000020b087210 */ /* 0x000fe40007f9e0ff */
[----:B------:R-:W-:Y:S01]  /*c550*/  F2FP.SATFINITE.E5M2.F32.PACK_AB_MERGE_C R103, R103, R102, RZ ;  /* 0x000000666767723e */ /* 0x000fe200048060ff */
[----:B------:R5:W-:Y:S01]  /*c560*/  @P6 STG.E.U8 desc[UR18][R6.64], R13 ;  /* 0x0000000d06006986 */ /* 0x000be2000c101112 */
[C---:B------:R-:W-:Y:S01]  /*c570*/  LEA.HI.X.SX32 R9, R11.reuse, R3, 0x1, P4 ;  /* 0x000000030b097211 */ /* 0x040fe200020f0eff */
[----:B------:R-:W-:Y:S01]  /*c580*/  VIADD R11, R11, UR5 ;  /* 0x000000050b0b7c36 */ /* 0x000fe20008000000 */
[----:B-1----:R-:W-:Y:S01]  /*c590*/  ISETP.LT.AND P4, PT, R10, UR4, !P0 ;  /* 0x000000040a007c0c */ /* 0x002fe2000c781270 */
[----:B------:R-:W1:Y:S01]  /*c5a0*/  LDCU UR4, c[0x0][0x39c] ;  /* 0x00007380ff0477ac */ /* 0x000e620008000800 */
[----:B------:R-:W-:Y:S01]  /*c5b0*/  PRMT R10, R77, 0x9910, RZ ;  /* 0x000099104d0a7816 */ /* 0x000fe200000000ff */
[----:B------:R3:W-:Y:S01]  /*c5c0*/  @P5 STG.E.U8 desc[UR18][R8.64], R77 ;  /* 0x0000004d08005986 */ /* 0x0007e2000c101112 */
[----:B--2---:R-:W-:-:S02]  /*c5d0*/  IADD3 R4, P5, PT, R11, R2, RZ ;  /* 0x000000020b047210 */ /* 0x004fc40007fbe0ff */
[----:B------:R-:W-:Y:S02]  /*c5e0*/  F2FP.SATFINITE.E5M2.F32.PACK_AB_MERGE_C R105, R105, R104, RZ ;  /* 0x000000686969723e */ /* 0x000fe400048060ff */
[CC--:B------:R-:W-:Y:S01]  /*c5f0*/  LEA.HI.X.SX32 R5, R11.reuse, R3.reuse, 0x1, P5 ;  /* 0x000000030b057211 */ /* 0x0c0fe200028f0eff */
[----:B------:R-:W-:Y:S01]  /*c600*/  VIADD R11, R11, UR5 ;  /* 0x000000050b0b7c36 */ /* 0x000fe20008000000 */
[----:B-----5:R-:W-:Y:S02]  /*c610*/  SHF.R.S32.HI R13, RZ, 0x8, R10 ;  /* 0x00000008ff0d7819 */ /* 0x020fe4000001140a */
[----:B0-----:R-:W-:Y:S01]  /*c620*/  ISETP.LT.AND P5, PT, R12, UR6, !P0 ;  /* 0x000000060c007c0c */ /* 0x001fe2000c7a1270 */
[----:B------:R-:W0:Y:S01]  /*c630*/  LDCU UR6, c[0x0][0x39c] ;  /* 0x00007380ff0677ac */ /* 0x000e220008000800 */
[C---:B------:R-:W-:Y:S01]  /*c640*/  VIADD R10, R11.reuse, UR5 ;  /* 0x000000050b0a7c36 */ /* 0x040fe20008000000 */
[----:B------:R2:W-:Y:S01]  /*c650*/  @P2 STG.E.U8 desc[UR18][R4.64], R13 ;  /* 0x0000000d04002986 */ /* 0x0005e2000c101112 */
[----:B------:R-:W-:Y:S01]  /*c660*/  IADD3 R6, P2, PT, R11, R2, RZ ;  /* 0x000000020b067210 */ /* 0x000fe20007f5e0ff */
[C---:B---3--:R-:W-:Y:S01]  /*c670*/  VIADD R8, R0.reuse, 0x4e ;  /* 0x0000004e00087836 */ /* 0x048fe20000000000 */
[----:B------:R-:W-:Y:S01]  /*c680*/  PRMT R12, R79, 0x9910, RZ ;  /* 0x000099104f0c7816 */ /* 0x000fe200000000ff */
[----:B------:R-:W-:Y:S01]  /*c690*/  VIADD R9, R0, 0x4f ;  /* 0x0000004f00097836 */ /* 0x000fe20000000000 */
[----:B------:R-:W-:-:S02]  /*c6a0*/  LEA.HI.X.SX32 R7, R11, R3, 0x1, P2 ;  /* 0x000000030b077211 */ /* 0x000fc400010f0eff */
[----:B-1----:R-:W-:Y:S01]  /*c6b0*/  ISETP.LT.AND P2, PT, R8, UR4, !P0 ;  /* 0x0000000408007c0c */ /* 0x002fe2000c741270 */
        /* <DEDUP_REMOVED lines=13> */
[----:B0-----:R-:W-:Y:S01]  /*c790*/  ISETP.LT.AND P1, PT, R5, UR6, !P0 ;  /* 0x0000000605007c0c */ /* 0x001fe2000c721270 */
[----:B-1----:R-:W-:Y:S01]  /*c7a0*/  VIADD R7, R0, 0x51 ;  /* 0x0000005100077836 */ /* 0x002fe20000000000 */
        /* <DEDUP_REMOVED lines=186> */
[----:B------:R-:W-:Y:S01]  /*d350*/  IADD3 R6, P2, PT, R11, R2, RZ ;  /* 0x000000020b067210 */ /* 0x000fe20007f5e0ff */
[----:B------:R5:W-:Y:S01]  /*d360*/  @P4 STG.E.U8 desc[UR18][R4.64], R13 ;  /* 0x0000000d04004986 */ /* 0x000be2000c101112 */
[----:B------:R-:W-:Y:S02]  /*d370*/  F2FP.SATFINITE.E5M2.F32.PACK_AB_MERGE_C R123, R123, R122, RZ ;  /* 0x0000007a7b7b723e */ /* 0x000fe400048060ff */
[CC--:B------:R-:W-:Y:S01]  /*d380*/  LEA.HI.X.SX32 R7, R11.reuse, R3.reuse, 0x1, P2 ;  /* 0x000000030b077211 */ /* 0x0c0fe200010f0eff */
[----:B------:R-:W-:Y:S01]  /*d390*/  VIADD R11, R11, UR5 ;  /* 0x000000050b0b7c36 */ /* 0x000fe20008000000 */
[----:B---3--:R-:W-:Y:S01]  /*d3a0*/  ISETP.LT.AND P2, PT, R10, UR4, !P0 ;  /* 0x000000040a007c0c */ /* 0x008fe2000c741270 */
[----:B------:R-:W3:Y:S01]  /*d3b0*/  LDCU UR4, c[0x0][0x39c] ;  /* 0x00007380ff0477ac */ /* 0x000ee20008000800 */
[----:B------:R-:W-:Y:S01]  /*d3c0*/  F2FP.SATFINITE.E5M2.F32.PACK_AB_MERGE_C R125, R125, R124, RZ ;  /* 0x0000007c7d7d723e */ /* 0x000fe200048060ff */
[----:B------:R1:W-:Y:S01]  /*d3d0*/  @P1 STG.E.U8 desc[UR18][R6.64], R103 ;  /* 0x0000006706001986 */ /* 0x0003e2000c101112 */
[C---:B0-----:R-:W-:Y:S01]  /*d3e0*/  IADD3 R8, P1, PT, R11.reuse, R2, RZ ;  /* 0x000000020b087210 */ /* 0x041fe20007f3e0ff */
[----:B------:R-:W-:Y:S01]  /*d3f0*/  VIADD R10, R11, UR5 ;  /* 0x000000050b0a7c36 */ /* 0x000fe20008000000 */
[----:B------:R-:W-:Y:S01]  /*d400*/  PRMT R17, R125, 0x9910, RZ ;  /* 0x000099107d117816 */ /* 0x000fe200000000ff */
[----:B-----5:R-:W-:Y:S01]  /*d410*/  VIADD R5, R0, 0x68 ;  /* 0x0000006800057836 */ /* 0x020fe20000000000 */
[----:B------:R-:W-:-:S02]  /*d420*/  LEA.HI.X.SX32 R9, R11, R3, 0x1, P1 ;  /* 0x000000030b097211 */ /* 0x000fc400008f0eff */
[----:B------:R-:W-:Y:S01]  /*d430*/  SHF.R.S32.HI R11, RZ, 0x8, R12 ;  /* 0x00000008ff0b7819 */ /* 0x000fe2000001140c */
[----:B------:R-:W-:Y:S01]  /*d440*/  VIADD R12, R0, 0x6c ;  /* 0x0000006c000c7836 */ /* 0x000fe20000000000 */
[-C--:B------:R-:W-:Y:S02]  /*d450*/  IADD3 R4, P4, PT, R10, R2.reuse, RZ ;  /* 0x000000020a047210 */ /* 0x080fe40007f9e0ff */
[----:B--2---:R-:W-:Y:S01]  /*d460*/  ISETP.LT.AND P1, PT, R14, UR6, !P0 ;  /* 0x000000060e007c0c */ /* 0x004fe2000c721270 */
[----:B-1----:R-:W-:Y:S01]  /*d470*/  VIADD R6, R0, 0x69 ;  /* 0x0000006900067836 */ /* 0x002fe20000000000 */
[----:B------:R0:W-:Y:S01]  /*d480*/  @P6 STG.E.U8 desc[UR18][R8.64], R11 ;  /* 0x0000000b08006986 */ /* 0x0001e2000c101112 */
[----:B------:R-:W-:Y:S01]  /*d490*/  ISETP.LT.AND P6, PT, R5, UR7, !P0 ;  /* 0x0000000705007c0c */ /* 0x000fe2000c7c1270 */
[----:B------:R-:W1:Y:S01]  /*d4a0*/  LDCU UR6, c[0x0][0x39c] ;  /* 0x00007380ff0677ac */ /* 0x000e620008000800 */
[CC--:B------:R-:W-:Y:S01]  /*d4b0*/  LEA.HI.X.SX32 R5, R10.reuse, R3.reuse, 0x1, P4 ;  /* 0x000000030a057211 */ /* 0x0c0fe200020f0eff */
[----:B------:R-:W-:Y:S01]  /*d4c0*/  VIADD R10, R10, UR5 ;  /* 0x000000050a0a7c36 */ /* 0x000fe20008000000 */
[----:B---3--:R-:W-:Y:S01]  /*d4d0*/  ISETP.LT.AND P4, PT, R6, UR4, !P0 ;  /* 0x0000000406007c0c */ /* 0x008fe2000c781270 */
[----:B------:R-:W2:Y:S01]  /*d4e0*/  LDCU UR4, c[0x0][0x39c] ;  /* 0x00007380ff0477ac */ /* 0x000ea20008000800 */
[----:B------:R-:W-:Y:S01]  /*d4f0*/  PRMT R13, R105, 0x9910, RZ ;  /* 0x00009910690d7816 */ /* 0x000fe200000000ff */
[----:B------:R3:W-:Y:S01]  /*d500*/  @P3 STG.E.U8 desc[UR18][R4.64], R105 ;  /* 0x0000006904003986 */ /* 0x0007e2000c101112 */
[C---:B------:R-:W-:Y:S01]  /*d510*/  IADD3 R6, P3, PT, R10.reuse, R2, RZ ;  /* 0x000000020a067210 */ /* 0x040fe20007f7e0ff */
[----:B------:R-:W5:Y:S01]  /*d520*/  LDCU UR7, c[0x0][0x39c] ;  /* 0x00007380ff0777ac */ /* 0x000f620008000800 */
[----:B------:R-:W-:Y:S01]  /*d530*/  SHF.R.S32.HI R13, RZ, 0x8, R13 ;  /* 0x00000008ff0d7819 */ /* 0x000fe2000001140d */
[C---:B0-----:R-:W-:Y:S01]  /*d540*/  VIADD R11, R10.reuse, UR5 ;  /* 0x000000050a0b7c36 */ /* 0x041fe20008000000 */
[----:B------:R-:W-:Y:S01]  /*d550*/  LEA.HI.X.SX32 R7, R10, R3, 0x1, P3 ;  /* 0x000000030a077211 */ /* 0x000fe200018f0eff */
[----:B------:R-:W-:Y:S01]  /*d560*/  VIADD R14, R0, 0x79 ;  /* 0x00000079000e7836 */ /* 0x000fe20000000000 */
[----:B------:R-:W-:-:S02]  /*d570*/  PRMT R10, R107, 0x9910, RZ ;  /* 0x000099106b0a7816 */ /* 0x000fc400000000ff */
[C---:B------:R-:W-:Y:S01]  /*d580*/  IADD3 R8, P3, PT, R11.reuse, R2, RZ ;  /* 0x000000020b087210 */ /* 0x040fe20007f7e0ff */
[----:B------:R0:W-:Y:S01]  /*d590*/  @P5 STG.E.U8 desc[UR18][R6.64], R13 ;  /* 0x0000000d06005986 */ /* 0x0001e2000c101112 */
[----:B------:R-:W-:Y:S01]  /*d5a0*/  SHF.R.S32.HI R17, RZ, 0x8, R17 ;  /* 0x00000008ff117819 */ /* 0x000fe20000011411 */
[C---:B---3--:R-:W-:Y:S01]  /*d5b0*/  VIADD R4, R0.reuse, 0x6a ;  /* 0x0000006a00047836 */ /* 0x048fe20000000000 */
[C---:B------:R-:W-:Y:S01]  /*d5c0*/  LEA.HI.X.SX32 R9, R11.reuse, R3, 0x1, P3 ;  /* 0x000000030b097211 */ /* 0x040fe200018f0eff */
[----:B------:R-:W-:Y:S01]  /*d5d0*/  VIADD R11, R11, UR5 ;  /* 0x000000050b0b7c36 */ /* 0x000fe20008000000 */
[----:B------:R-:W-:Y:S01]  /*d5e0*/  F2FP.SATFINITE.E5M2.F32.PACK_AB_MERGE_C R127, R127, R126, RZ ;  /* 0x0000007e7f7f723e */ /* 0x000fe200048060ff */
[----:B------:R-:W-:Y:S01]  /*d5f0*/  VIADD R5, R0, 0x6b ;  /* 0x0000006b00057836 */ /* 0x000fe20000000000 */
[----:B--2---:R-:W-:Y:S01]  /*d600*/  ISETP.LT.AND P3, PT, R4, UR4, !P0 ;  /* 0x0000000404007c0c */ /* 0x004fe2000c761270 */
[----:B------:R2:W-:Y:S01]  /*d610*/  @P2 STG.E.U8 desc[UR18][R8.64], R107 ;  /* 0x0000006b08002986 */ /* 0x0005e2000c101112 */
[----:B------:R-:W-:Y:S01]  /*d620*/  IADD3 R4, P2, PT, R11, R2, RZ ;  /* 0x000000020b047210 */ /* 0x000fe20007f5e0ff */
[----:B------:R-:W3:Y:S01]  /*d630*/  LDCU UR4, c[0x0][0x39c] ;  /* 0x00007380ff0477ac */ /* 0x000ee20008000800 */
[----:B-1----:R-:W-:-:S02]  /*d640*/  ISETP.LT.AND P5, PT, R5, UR6, !P0 ;  /* 0x0000000605007c0c */ /* 0x002fc4000c7a1270 */
[CC--:B------:R-:W-:Y:S01]  /*d650*/  LEA.HI.X.SX32 R5, R11.reuse, R3.reuse, 0x1, P2 ;  /* 0x000000030b057211 */ /* 0x0c0fe200010f0eff */
[----:B------:R-:W-:Y:S01]  /*d660*/  VIADD R11, R11, UR5 ;  /* 0x000000050b0b7c36 */ /* 0x000fe20008000000 */
[----:B0-----:R-:W-:Y:S01]  /*d670*/  SHF.R.S32.HI R13, RZ, 0x8, R10 ;  /* 0x00000008ff0d7819 */ /* 0x001fe2000001140a */
[----:B------:R-:W0:Y:S01]  /*d680*/  LDCU UR6, c[0x0][0x39c] ;  /* 0x00007380ff0677ac */ /* 0x000e220008000800 */
[----:B-----5:R-:W-:Y:S01]  /*d690*/  ISETP.LT.AND P2, PT, R12, UR7, !P0 ;  /* 0x000000070c007c0c */ /* 0x020fe2000c741270 */
[----:B------:R-:W-:Y:S01]  /*d6a0*/  VIADD R10, R11, UR5 ;  /* 0x000000050b0a7c36 */ /* 0x000fe20008000000 */
[----:B------:R-:W-:Y:S01]  /*d6b0*/  F2FP.SATFINITE.E5M2.F32.PACK_AB_MERGE_C R129, R129, R128, RZ ;  /* 0x000000808181723e */ /* 0x000fe200048060ff */
[----:B------:R1:W-:Y:S01]  /*d6c0*/  @P1 STG.E.U8 desc[UR18][R4.64], R13 ;  /* 0x0000000d04001986 */ /* 0x0003e2000c101112 */
[----:B------:R-:W-:Y:S01]  /*d6d0*/  IADD3 R6, P1, PT, R11, R2, RZ ;  /* 0x000000020b067210 */ /* 0x000fe20007f3e0ff */
[----:B------:R-:W-:Y:S01]  /*d6e0*/  VIADD R12, R0, 0x6d ;  /* 0x0000006d000c7836 */ /* 0x000fe20000000000 */
[----:B--2---:R-:W-:Y:S01]  /*d6f0*/  PRMT R9, R109, 0x9910, RZ ;  /* 0x000099106d097816 */ /* 0x004fe200000000ff */
        /* <DEDUP_REMOVED lines=10> */
[----:B---3--:R-:W-:Y:S01]  /*d7a0*/  ISETP.LT.AND P1, PT, R12, UR4, !P0 ;  /* 0x000000040c007c0c */ /* 0x008fe2000c721270 */
        /* <DEDUP_REMOVED lines=12> */
[CC--:B-----5:R-:W-:Y:S01]  /*d870*/  IADD3 R6, P3, PT, R10.reuse, R2.reuse, RZ ;  /* 0x000000020a067210 */ /* 0x0e0fe20007f7e0ff */
[----:B---3--:R-:W-:Y:S01]  /*d880*/  VIADD R11, R10, UR5 ;  /* 0x000000050a0b7c36 */ /* 0x008fe20008000000 */
[----:B------:R-:W3:Y:S01]  /*d890*/  LDCU UR7, c[0x0][0x39c] ;  /* 0x00007380ff0777ac */ /* 0x000ee20008000800 */
[----:B------:R-:W-:Y:S01]  /*d8a0*/  VIADD R12, R0, 0x71 ;  /* 0x00000071000c7836 */ /* 0x000fe20000000000 */
[-C--:B------:R-:W-:Y:S01]  /*d8b0*/  LEA.HI.X.SX32 R7, R10, R3.reuse, 0x1, P3 ;  /* 0x000000030a077211 */ /* 0x080fe200018f0eff */
[----:B------:R-:W-:Y:S01]  /*d8c0*/  VIADD R10, R0, 0x70 ;  /* 0x00000070000a7836 */ /* 0x000fe20000000000 */
[-C--:B------:R-:W-:Y:S02]  /*d8d0*/  IADD3 R8, P3, PT, R11, R2.reuse, RZ ;  /* 0x000000020b087210 */ /* 0x080fe40007f7e0ff */
[----:B------:R-:W-:Y:S01]  /*d8e0*/  PRMT R19, R131, 0x9910, RZ ;  /* 0x0000991083137816 */ /* 0x000fe200000000ff */
        /* <DEDUP_REMOVED lines=8> */
[----:B------:R-:W-:Y:S02]  /*d970*/  SHF.R.S32.HI R19, RZ, 0x8, R19 ;  /* 0x00000008ff137819 */ /* 0x000fe40000011413 */
[C---:B------:R-:W-:Y:S01]  /*d980*/  LEA.HI.X.SX32 R5, R11.reuse, R3, 0x1, P2 ;  /* 0x000000030b057211 */ /* 0x040fe200010f0eff */
[----:B------:R-:W-:Y:S01]  /*d990*/  VIADD R11, R11, UR5 ;  /* 0x000000050b0b7c36 */ /* 0x000fe20008000000 */
[----:B-----5:R-:W-:Y:S02]  /*d9a0*/  SHF.R.S32.HI R13, RZ, 0x8, R10 ;  /* 0x00000008ff0d7819 */ /* 0x020fe4000001140a */
[----:B0-----:R-:W-:Y:S01]  /*d9b0*/  ISETP.LT.AND P2, PT, R12, UR6, !P0 ;  /* 0x000000060c007c0c */ /* 0x001fe2000c741270 */
[----:B------:R-:W0:Y:S01]  /*d9c0*/  LDCU UR6, c[0x0][0x39c] ;  /* 0x00007380ff0677ac */ /* 0x000e220008000800 */
[----:B------:R-:W-:Y:S01]  /*d9d0*/  PRMT R12, R115, 0x9910, RZ ;  /* 0x00009910730c7816 */ /* 0x000fe200000000ff */
[----:B------:R2:W-:Y:S01]  /*d9e0*/  @P1 STG.E.U8 desc[UR18][R4.64], R13 ;  /* 0x0000000d04001986 */ /* 0x0005e2000c101112 */
[----:B------:R-:W-:Y:S01]  /*d9f0*/  IADD3 R6, P1, PT, R11, R2, RZ ;  /* 0x000000020b067210 */ /* 0x000fe20007f3e0ff */
[----:B---3--:R-:W-:-:S02]  /*da00*/  VIADD R8, R0, 0x72 ;  /* 0x0000007200087836 */ /* 0x008fc40000000000 */
[C---:B------:R-:W-:Y:S01]  /*da10*/  VIADD R10, R11.reuse, UR5 ;  /* 0x000000050b0a7c36 */ /* 0x040fe20008000000 */
[-C--:B------:R-:W-:Y:S01]  /*da20*/  LEA.HI.X.SX32 R7, R11, R3.reuse, 0x1, P1 ;  /* 0x000000030b077211 */ /* 0x080fe200008f0eff */
[----:B------:R-:W-:Y:S01]  /*da30*/  VIADD R9, R0, 0x73 ;  /* 0x0000007300097836 */ /* 0x000fe20000000000 */
[----:B-1----:R-:W-:Y:S01]  /*da40*/  ISETP.LT.AND P1, PT, R8, UR4, !P0 ;  /* 0x0000000408007c0c */ /* 0x002fe2000c721270 */
[----:B------:R-:W-:Y:S01]  /*da50*/  IMAD.MOV.U32 R11, RZ, RZ, R12 ;  /* 0x000000ffff0b7224 */ /* 0x000fe200078e000c */
[CC--:B------:R-:W-:Y:S01]  /*da60*/  IADD3 R8, P5, PT, R10.reuse, R2.reuse, RZ ;  /* 0x000000020a087210 */ /* 0x0c0fe20007fbe0ff */
[----:B------:R1:W-:Y:S01]  /*da70*/  @P6 STG.E.U8 desc[UR18][R6.64], R115 ;  /* 0x0000007306006986 */ /* 0x0003e2000c101112 */
[----:B------:R-:W-:Y:S01]  /*da80*/  ISETP.LT.AND P6, PT, R9, UR7, !P0 ;  /* 0x0000000709007c0c */ /* 0x000fe2000c7c1270 */
[----:B------:R-:W3:Y:S01]  /*da90*/  LDCU UR4, c[0x0][0x39c] ;  /* 0x00007380ff0477ac */ /* 0x000ee20008000800 */
[CC--:B------:R-:W-:Y:S01]  /*daa0*/  LEA.HI.X.SX32 R9, R10.reuse, R3.reuse, 0x1, P5 ;  /* 0x000000030a097211 */ /* 0x0c0fe200028f0eff */
[----:B------:R-:W-:Y:S01]  /*dab0*/  VIADD R10, R10, UR5 ;  /* 0x000000050a0a7c36 */ /* 0x000fe20008000000 */
[----:B------:R-:W-:Y:S01]  /*dac0*/  SHF.R.S32.HI R11, RZ, 0x8, R11 ;  /* 0x00000008ff0b7819 */ /* 0x000fe2000001140b */
[C---:B--2---:R-:W-:Y:S01]  /*dad0*/  VIADD R5, R0.reuse, 0x74 ;  /* 0x0000007400057836 */ /* 0x044fe20000000000 */
[----:B------:R-:W2:Y:S01]  /*dae0*/  LDCU UR7, c[0x0][0x39c] ;  /* 0x00007380ff0777ac */ /* 0x000ea20008000800 */
[----:B------:R-:W-:Y:S01]  /*daf0*/  PRMT R13, R117, 0x9910, RZ ;  /* 0x00009910750d7816 */ /* 0x000fe200000000ff */
[----:B------:R-:W-:Y:S01]  /*db00*/  VIADD R12, R0, 0x78 ;  /* 0x00000078000c7836 */ /* 0x000fe20000000000 */
[----:B------:R5:W-:Y:S01]  /*db10*/  @P4 STG.E.U8 desc[UR18][R8.64], R11 ;  /* 0x0000000b08004986 */ /* 0x000be2000c101112 */
[----:B------:R-:W-:Y:S01]  /*db20*/  IADD3 R4, P4, PT, R10, R2, RZ ;  /* 0x000000020a047210 */ /* 0x000fe20007f9e0ff */
[----:B-1----:R-:W-:Y:S01]  /*db30*/  VIADD R7, R0, 0x75 ;  /* 0x0000007500077836 */ /* 0x002fe20000000000 */
[----:B0-----:R-:W-:Y:S01]  /*db40*/  ISETP.LT.AND P5, PT, R5, UR6, !P0 ;  /* 0x0000000605007c0c */ /* 0x001fe2000c7a1270 */
[----:B------:R-:W0:Y:S01]  /*db50*/  LDCU UR6, c[0x0][0x39c] ;  /* 0x00007380ff0677ac */ /* 0x000e220008000800 */
[C---:B------:R-:W-:Y:S01]  /*db60*/  LEA.HI.X.SX32 R5, R10.reuse, R3, 0x1, P4 ;  /* 0x000000030a057211 */ /* 0x040fe200020f0eff */
[----:B------:R-:W-:Y:S01]  /*db70*/  VIADD R10, R10, UR5 ;  /* 0x000000050a0a7c36 */ /* 0x000fe20008000000 */
[----:B------:R-:W-:-:S03]  /*db80*/  SHF.R.S32.HI R13, RZ, 0x8, R13 ;  /* 0x00000008ff0d7819 */ /* 0x000fc6000001140d */
[----:B------:R1:W-:Y:S01]  /*db90*/  @P3 STG.E.U8 desc[UR18][R4.64], R117 ;  /* 0x0000007504003986 */ /* 0x0003e2000c101112 */
[CC--:B------:R-:W-:Y:S01]  /*dba0*/  IADD3 R6, P3, PT, R10.reuse, R2.reuse, RZ ;  /* 0x000000020a067210 */ /* 0x0c0fe20007f7e0ff */
[----:B-----5:R-:W-:Y:S01]  /*dbb0*/  VIADD R11, R10, UR5 ;  /* 0x000000050a0b7c36 */ /* 0x020fe20008000000 */
[----:B---3--:R-:W-:Y:S01]  /*dbc0*/  ISETP.LT.AND P4, PT, R7, UR4, !P0 ;  /* 0x0000000407007c0c */ /* 0x008fe2000c781270 */
[----:B------:R-:W-:Y:S01]  /*dbd0*/  VIADD R9, R0, 0x76 ;  /* 0x0000007600097836 */ /* 0x000fe20000000000 */
[-C--:B------:R-:W-:Y:S01]  /*dbe0*/  LEA.HI.X.SX32 R7, R10, R3.reuse, 0x1, P3 ;  /* 0x000000030a077211 */ /* 0x080fe200018f0eff */
[----:B------:R-:W-:Y:S01]  /*dbf0*/  VIADD R10, R0, 0x77 ;  /* 0x00000077000a7836 */ /* 0x000fe20000000000 */
[----:B------:R-:W-:Y:S01]  /*dc00*/  IADD3 R8, P3, PT, R11, R2, RZ ;  /* 0x000000020b087210 */ /* 0x000fe20007f7e0ff */
[----:B------:R-:W3:Y:S02]  /*dc10*/  LDCU UR4, c[0x0][0x39c] ;  /* 0x00007380ff0477ac */ /* 0x000ee40008000800 */
        /* <DEDUP_REMOVED lines=8> */
[C---:B------:R-:W-:Y:S01]  /*dca0*/  IADD3 R4, P1, PT, R11.reuse, R2, RZ ;  /* 0x000000020b047210 */ /* 0x040fe20007f3e0ff */
[C---:B------:R-:W-:Y:S01]  /*dcb0*/  VIADD R10, R11.reuse, UR5 ;  /* 0x000000050b0a7c36 */ /* 0x040fe20008000000 */
[----:B------:R-:W1:Y:S01]  /*dcc0*/  LDCU UR6, c[0x0][0x39c] ;  /* 0x00007380ff0677ac */ /* 0x000e620008000800 */
[----:B-----5:R-:W-:Y:S01]  /*dcd0*/  IMAD.MOV.U32 R6, RZ, RZ, R5 ;  /* 0x000000ffff067224 */ /* 0x020fe200078e0005 */
[----:B------:R-:W-:Y:S01]  /*dce0*/  LEA.HI.X.SX32 R5, R11, R3, 0x1, P1 ;  /* 0x000000030b057211 */ /* 0x000fe200008f0eff */
[----:B------:R-:W-:-:S03]  /*dcf0*/  VIADD R13, R0, 0x7a ;  /* 0x0000007a000d7836 */ /* 0x000fc60000000000 */
[----:B------:R-:W-:Y:S02]  /*dd00*/  SHF.R.S32.HI R11, RZ, 0x8, R6 ;  /* 0x00000008ff0b7819 */ /* 0x000fe40000011406 */
[----:B------:R-:W-:-:S03]  /*dd10*/  IADD3 R6, P1, PT, R10, R2, RZ ;  /* 0x000000020a067210 */ /* 0x000fc60007f3e0ff */
[----:B------:R5:W-:Y:S01]  /*dd20*/  @P6 STG.E.U8 desc[UR18][R4.64], R11 ;  /* 0x0000000b04006986 */ /* 0x000be2000c101112 */
[CC--:B------:R-:W-:Y:S01]  /*dd30*/  LEA.HI.X.SX32 R7, R10.reuse, R3.reuse, 0x1, P1 ;  /* 0x000000030a077211 */ /* 0x0c0fe200008f0eff */
[----:B------:R-:W-:Y:S01]  /*dd40*/  VIADD R10, R10, UR5 ;  /* 0x000000050a0a7c36 */ /* 0x000fe20008000000 */
[----:B---3--:R-:W-:Y:S01]  /*dd50*/  ISETP.LT.AND P1, PT, R12, UR4, !P0 ;  /* 0x000000040c007c0c */ /* 0x008fe2000c721270 */
[----:B------:R-:W3:Y:S01]  /*dd60*/  LDCU UR4, c[0x0][0x39c] ;  /* 0x00007380ff0477ac */ /* 0x000ee20008000800 */
[----:B------:R-:W-:Y:S01]  /*dd70*/  PRMT R12, R121, 0x9910, RZ ;  /* 0x00009910790c7816 */ /* 0x000fe200000000ff */
[----:B------:R4:W-:Y:S01]  /*dd80*/  @P5 STG.E.U8 desc[UR18][R6.64], R121 ;  /* 0x0000007906005986 */ /* 0x0009e2000c101112 */
[----:B0-----:R-:W-:Y:S02]  /*dd90*/  IADD3 R8, P5, PT, R10, R2, RZ ;  /* 0x000000020a087210 */ /* 0x001fe40007fbe0ff */
[----:B-1----:R-:W-:Y:S01]  /*dda0*/  ISETP.LT.AND P6, PT, R14, UR6, !P0 ;  /* 0x000000060e007c0c */ /* 0x002fe2000c7c1270 */
[----:B------:R-:W0:Y:S01]  /*ddb0*/  LDCU UR6, c[0x0][0x39c] ;  /* 0x00007380ff0677ac */ /* 0x000e220008000800 */
[C---:B------:R-:W-:Y:S01]  /*ddc0*/  LEA.HI.X.SX32 R9, R10.reuse, R3, 0x1, P5 ;  /* 0x000000030a097211 */ /* 0x040fe200028f0eff */
[----:B------:R-:W-:Y:S01]  /*ddd0*/  VIADD R10, R10, UR5 ;  /* 0x000000050a0a7c36 */ /* 0x000fe20008000000 */
[----:B-----5:R-:W-:Y:S01]  /*dde0*/  SHF.R.S32.HI R11, RZ, 0x8, R12 ;  /* 0x00000008ff0b7819 */ /* 0x020fe2000001140c */
[----:B------:R-:W-:Y:S01]  /*ddf0*/  VIADD R12, R0, 0x7c ;  /* 0x0000007c000c7836 */ /* 0x000fe20000000000 */
[----:B--2---:R-:W-:-:S02]  /*de00*/  ISETP.LT.AND P5, PT, R13, UR7, !P0 ;  /* 0x000000070d007c0c */ /* 0x004fc4000c7a1270 */
[----:B------:R-:W-:Y:S01]  /*de10*/  PRMT R13, R123, 0x9910, RZ ;  /* 0x000099107b0d7816 */ /* 0x000fe200000000ff */
[----:B------:R1:W-:Y:S01]  /*de20*/  @P4 STG.E.U8 desc[UR18][R8.64], R11 ;  /* 0x0000000b08004986 */ /* 0x0003e2000c101112 */
[-C--:B------:R-:W-:Y:S01]  /*de30*/  IADD3 R4, P4, PT, R10, R2.reuse, RZ ;  /* 0x000000020a047210 */ /* 0x080fe20007f9e0ff */
[----:B----4-:R-:W-:Y:S01]  /*de40*/  VIADD R6, R0, 0x7b ;  /* 0x0000007b00067836 */ /* 0x010fe20000000000 */
[----:B------:R-:W-:Y:S02]  /*de50*/  SHF.R.S32.HI R13, RZ, 0x8, R13 ;  /* 0x00000008ff0d7819 */ /* 0x000fe4000001140d */
[C---:B------:R-:W-:Y:S01]  /*de60*/  LEA.HI.X.SX32 R5, R10.reuse, R3, 0x1, P4 ;  /* 0x000000030a057211 */ /* 0x040fe200020f0eff */
[----:B------:R-:W-:Y:S01]  /*de70*/  VIADD R10, R10, UR5 ;  /* 0x000000050a0a7c36 */ /* 0x000fe20008000000 */
[----:B---3--:R-:W-:Y:S01]  /*de80*/  ISETP.LT.AND P4, PT, R6, UR4, !P0 ;  /* 0x0000000406007c0c */ /* 0x008fe2000c781270 */
[----:B------:R-:W2:Y:S02]  /*de90*/  LDCU UR4, c[0x0][0x39c] ;  /* 0x00007380ff0477ac */ /* 0x000ea40008000800 */
[----:B------:R3:W-:Y:S01]  /*dea0*/  @P2 STG.E.U8 desc[UR18][R4.64], R123 ;  /* 0x0000007b04002986 */ /* 0x0007e2000c101112 */
[C---:B------:R-:W-:Y:S01]  /*deb0*/  IADD3 R6, P2, PT, R10.reuse, R2, RZ ;  /* 0x000000020a067210 */ /* 0x040fe20007f5e0ff */
[----:B-1----:R-:W-:-:S03]  /*dec0*/  VIADD R11, R10, UR5 ;  /* 0x000000050a0b7c36 */ /* 0x002fc60008000000 */
[-C--:B------:R-:W-:Y:S01]  /*ded0*/  LEA.HI.X.SX32 R7, R10, R3.reuse, 0x1, P2 ;  /* 0x000000030a077211 */ /* 0x080fe200010f0eff */
[C---:B------:R-:W-:Y:S01]  /*dee0*/  VIADD R10, R0.reuse, 0x7d ;  /* 0x0000007d000a7836 */ /* 0x040fe20000000000 */
[CC--:B------:R-:W-:Y:S01]  /*def0*/  IADD3 R8, P2, PT, R11.reuse, R2.reuse, RZ ;  /* 0x000000020b087210 */ /* 0x0c0fe20007f5e0ff */
[----:B------:R-:W-:Y:S02]  /*df00*/  VIADD R0, R0, 0x7f ;  /* 0x0000007f00007836 */ /* 0x000fe40000000000 */
[----:B------:R1:W-:Y:S01]  /*df10*/  @P3 STG.E.U8 desc[UR18][R6.64], R13 ;  /* 0x0000000d06003986 */ /* 0x0003e2000c101112 */
[CC--:B------:R-:W-:Y:S01]  /*df20*/  LEA.HI.X.SX32 R9, R11.reuse, R3.reuse, 0x1, P2 ;  /* 0x000000030b097211 */ /* 0x0c0fe200010f0eff */
[----:B------:R-:W-:Y:S01]  /*df30*/  VIADD R11, R11, UR5 ;  /* 0x000000050b0b7c36 */ /* 0x000fe20008000000 */
[----:B0-----:R-:W-:Y:S01]  /*df40*/  ISETP.LT.AND P3, PT, R12, UR6, !P0 ;  /* 0x000000060c007c0c */ /* 0x001fe2000c761270 */
[----:B------:R-:W0:Y:S02]  /*df50*/  LDCU UR6, c[0x0][0x39c] ;  /* 0x00007380ff0677ac */ /* 0x000e240008000800 */
[----:B------:R4:W-:Y:S01]  /*df60*/  @P1 STG.E.U8 desc[UR18][R8.64], R125 ;  /* 0x0000007d08001986 */ /* 0x0009e2000c101112 */
[----:B--2---:R-:W-:Y:S01]  /*df70*/  ISETP.LT.AND P2, PT, R10, UR4, !P0 ;  /* 0x000000040a007c0c */ /* 0x004fe2000c741270 */
[C---:B------:R-:W-:Y:S01]  /*df80*/  VIADD R10, R11.reuse, UR5 ;  /* 0x000000050b0a7c36 */ /* 0x040fe20008000000 */
[CC--:B---3--:R-:W-:Y:S01]  /*df90*/  IADD3 R4, P1, PT, R11.reuse, R2.reuse, RZ ;  /* 0x000000020b047210 */ /* 0x0c8fe20007f3e0ff */
[----:B------:R-:W2:Y:S03]  /*dfa0*/  LDCU UR4, c[0x0][0x39c] ;  /* 0x00007380ff0477ac */ /* 0x000ea60008000800 */
[----:B------:R-:W-:Y:S01]  /*dfb0*/  LEA.HI.X.SX32 R5, R11, R3, 0x1, P1 ;  /* 0x000000030b057211 */ /* 0x000fe200008f0eff */
[C---:B------:R-:W-:Y:S01]  /*dfc0*/  VIADD R11, R10.reuse, UR5 ;  /* 0x000000050a0b7c36 */ /* 0x040fe20008000000 */
[----:B-1----:R-:W-:-:S03]  /*dfd0*/  IADD3 R6, P1, PT, R10, R2, RZ ;  /* 0x000000020a067210 */ /* 0x002fc60007f3e0ff */
[C---:B------:R-:W-:Y:S01]  /*dfe0*/  VIADD R13, R11.reuse, UR5 ;  /* 0x000000050b0d7c36 */ /* 0x040fe20008000000 */
[----:B------:R1:W-:Y:S01]  /*dff0*/  @P6 STG.E.U8 desc[UR18][R4.64], R17 ;  /* 0x0000001104006986 */ /* 0x0003e2000c101112 */
[-C--:B----4-:R-:W-:Y:S02]  /*e000*/  IADD3 R8, P6, PT, R11, R2.reuse, RZ ;  /* 0x000000020b087210 */ /* 0x090fe40007fde0ff */
[----:B------:R-:W-:Y:S01]  /*e010*/  VIADD R14, R13, UR5 ;  /* 0x000000050d0e7c36 */ /* 0x000fe20008000000 */
[-C--:B------:R-:W-:Y:S02]  /*e020*/  LEA.HI.X.SX32 R7, R10, R3.reuse, 0x1, P1 ;  /* 0x000000030a077211 */ /* 0x080fe400008f0eff */
[-C--:B------:R-:W-:Y:S01]  /*e030*/  LEA.HI.X.SX32 R9, R11, R3.reuse, 0x1, P6 ;  /* 0x000000030b097211 */ /* 0x080fe200030f0eff */
[C---:B------:R-:W-:Y:S01]  /*e040*/  VIADD R15, R14.reuse, UR5 ;  /* 0x000000050e0f7c36 */ /* 0x040fe20008000000 */
[-C--:B------:R-:W-:Y:S01]  /*e050*/  IADD3 R10, P1, PT, R13, R2.reuse, RZ ;  /* 0x000000020d0a7210 */ /* 0x080fe20007f3e0ff */
[----:B------:R3:W-:Y:S01]  /*e060*/  @P5 STG.E.U8 desc[UR18][R6.64], R127 ;  /* 0x0000007f06005986 */ /* 0x0007e2000c101112 */
[----:B------:R-:W-:Y:S01]  /*e070*/  IADD3 R12, P6, PT, R14, R2, RZ ;  /* 0x000000020e0c7210 */ /* 0x000fe20007fde0ff */
[----:B------:R-:W-:Y:S01]  /*e080*/  VIADD R16, R15, UR5 ;  /* 0x000000050f107c36 */ /* 0x000fe20008000000 */
[----:B------:R-:W-:-:S02]  /*e090*/  LEA.HI.X.SX32 R11, R13, R3, 0x1, P1 ;  /* 0x000000030d0b7211 */ /* 0x000fc400008f0eff */
[-C--:B------:R-:W-:Y:S02]  /*e0a0*/  LEA.HI.X.SX32 R13, R14, R3.reuse, 0x1, P6 ;  /* 0x000000030e0d7211 */ /* 0x080fe400030f0eff */
[-C--:B-1----:R-:W-:Y:S02]  /*e0b0*/  IADD3 R4, P6, PT, R16, R2.reuse, RZ ;  /* 0x0000000210047210 */ /* 0x082fe40007fde0ff */
[----:B--2---:R-:W-:Y:S02]  /*e0c0*/  ISETP.LT.AND P1, PT, R18, UR4, !P0 ;  /* 0x0000000412007c0c */ /* 0x004fe4000c721270 */
[----:B------:R-:W-:Y:S02]  /*e0d0*/  LEA.HI.X.SX32 R5, R16, R3, 0x1, P6 ;  /* 0x0000000310057211 */ /* 0x000fe400030f0eff */
[----:B0-----:R-:W-:Y:S02]  /*e0e0*/  ISETP.LT.AND P0, PT, R0, UR6, !P0 ;  /* 0x0000000600007c0c */ /* 0x001fe4000c701270 */
[----:B------:R-:W-:-:S02]  /*e0f0*/  IADD3 R2, P6, PT, R15, R2, RZ ;  /* 0x000000020f027210 */ /* 0x000fc40007fde0ff */
[----:B------:R-:W-:Y:S02]  /*e100*/  PRMT R0, R127, 0x9910, RZ ;  /* 0x000099107f007816 */ /* 0x000fe400000000ff */
[----:B------:R-:W-:Y:S02]  /*e110*/  PRMT R17, R129, 0x9910, RZ ;  /* 0x0000991081117816 */ /* 0x000fe400000000ff */
[----:B------:R-:W-:Y:S02]  /*e120*/  LEA.HI.X.SX32 R3, R15, R3, 0x1, P6 ;  /* 0x000000030f037211 */ /* 0x000fe400030f0eff */
[----:B------:R-:W-:Y:S02]  /*e130*/  SHF.R.S32.HI R15, RZ, 0x8, R0 ;  /* 0x00000008ff0f7819 */ /* 0x000fe40000011400 */
[----:B------:R-:W-:-:S03]  /*e140*/  SHF.R.S32.HI R17, RZ, 0x8, R17 ;  /* 0x00000008ff117819 */ /* 0x000fc60000011411 */
[----:B------:R3:W-:Y:S04]  /*e150*/  @P4 STG.E.U8 desc[UR18][R8.64], R15 ;  /* 0x0000000f08004986 */ /* 0x0007e8000c101112 */
[----:B------:R3:W-:Y:S04]  /*e160*/  @P3 STG.E.U8 desc[UR18][R10.64], R129 ;  /* 0x000000810a003986 */ /* 0x0007e8000c101112 */
[----:B------:R3:W-:Y:S04]  /*e170*/  @P2 STG.E.U8 desc[UR18][R12.64], R17 ;  /* 0x000000110c002986 */ /* 0x0007e8000c101112 */
[----:B------:R3:W-:Y:S04]  /*e180*/  @P1 STG.E.U8 desc[UR18][R2.64], R131 ;  /* 0x0000008302001986 */ /* 0x0007e8000c101112 */
[----:B------:R3:W-:Y:S01]  /*e190*/  @P0 STG.E.U8 desc[UR18][R4.64], R19 ;  /* 0x0000001304000986 */ /* 0x0007e2000c101112 */
[----:B------:R-:W-:Y:S06]  /*e1a0*/  BAR.SYNC.DEFER_BLOCKING 0x0 ;  /* 0x0000000000007b1d */ /* 0x000fec0000010000 */
[----:B------:R-:W-:Y:S05]  /*e1b0*/  BRA.U UP0, `(.L_x_19) ;  /* 0x0000000100a07547 */ /* 0x000fea000b800000 */
[----:B------:R-:W0:Y:S01]  /*e1c0*/  S2UR UR5, SR_CgaCtaId ;  /* 0x00000000000579c3 */ /* 0x000e220000008800 */
[----:B------:R-:W-:Y:S01]  /*e1d0*/  NOP ;  /* 0x0000000000007918 */ /* 0x000fe20000000000 */
[----:B------:R-:W-:Y:S01]  /*e1e0*/  UMOV UR4, 0x50 ;  /* 0x0000005000047882 */ /* 0x000fe20000000000 */
[----:B------:R-:W-:Y:S02]  /*e1f0*/  IMAD.U32 R0, RZ, RZ, UR24 ;  /* 0x00000018ff007e24 */ /* 0x000fe4000f8e00ff */
[----:B---3--:R-:W-:Y:S02]  /*e200*/  IMAD.MOV.U32 R3, RZ, RZ, 0xf ;  /* 0x0000000fff037424 */ /* 0x008fe400078e00ff */
[----:B------:R-:W-:Y:S01]  /*e210*/  IMAD.MOV.U32 R7, RZ, RZ, 0x1 ;  /* 0x00000001ff077424 */ /* 0x000fe200078e00ff */
[----:B------:R-:W-:-:S04]  /*e220*/  LOP3.LUT R0, R0, 0xffff, RZ, 0xc0, !PT ;  /* 0x0000ffff00007812 */ /* 0x000fc800078ec0ff */
[----:B------:R-:W-:-:S05]  /*e230*/  SHF.R.U32.HI R0, RZ, 0x5, R0 ;  /* 0x00000005ff007819 */ /* 0x000fca0000011600 */
[----:B------:R-:W-:Y:S01]  /*e240*/  VIADD R2, R0, 0x10 ;  /* 0x0000001000027836 */ /* 0x000fe20000000000 */
[----:B------:R-:W-:Y:S01]  /*e250*/  SHF.L.U32 R0, R3, R0, RZ ;  /* 0x0000000003007219 */ /* 0x000fe200000006ff */
[----:B0-----:R-:W-:-:S03]  /*e260*/  ULEA UR6, UR5, UR4, 0x18 ;  /* 0x0000000405067291 */ /* 0x001fc6000f8ec0ff */
[----:B------:R-:W-:-:S04]  /*e270*/  SHF.L.U32 R3, R7, R2, RZ ;  /* 0x0000000207037219 */ /* 0x000fc800000006ff */
[----:B------:R-:W-:Y:S02]  /*e280*/  LOP3.LUT R0, R3, R0, RZ, 0xfc, !PT ;  /* 0x0000000003007212 */ /* 0x000fe400078efcff */
[----:B------:R-:W0:Y:S02]  /*e290*/  LDS R5, [UR6] ;  /* 0x00000006ff057984 */ /* 0x000e240008000800 */
[C---:B------:R-:W-:Y:S02]  /*e2a0*/  LOP3.LUT R2, R0.reuse, 0xffff, RZ, 0xc0, !PT ;  /* 0x0000ffff00027812 */ /* 0x040fe400078ec0ff */
[----:B0-----:R-:W-:-:S04]  /*e2b0*/  LOP3.LUT R3, R0, 0xffff, R5, 0x80, !PT ;  /* 0x0000ffff00037812 */ /* 0x001fc800078e8005 */
[----:B------:R-:W-:-:S13]  /*e2c0*/  ISETP.NE.AND P0, PT, R3, R2, PT ;  /* 0x000000020300720c */ /* 0x000fda0003f05270 */
[----:B------:R-:W-:Y:S05]  /*e2d0*/  @P0 BRA `(.L_x_20) ;  /* 0x0000000000500947 */ /* 0x000fea0003800000 */
[----:B------:R-:W-:Y:S02]  /*e2e0*/  SHF.R.U32.HI R5, RZ, 0x10, R5 ;  /* 0x00000010ff057819 */ /* 0x000fe40000011605 */
[----:B------:R-:W-:-:S04]  /*e2f0*/  SHF.R.U32.HI R2, RZ, 0x10, R0 ;  /* 0x00000010ff027819 */ /* 0x000fc80000011600 */
[----:B------:R-:W-:-:S04]  /*e300*/  LOP3.LUT R5, R5, R2, RZ, 0xc0, !PT ;  /* 0x0000000205057212 */ /* 0x000fc800078ec0ff */
[----:B------:R-:W-:-:S13]  /*e310*/  ISETP.NE.AND P0, PT, R5, R2, PT ;  /* 0x000000020500720c */ /* 0x000fda0003f05270 */
[----:B------:R-:W-:Y:S05]  /*e320*/  @P0 BRA `(.L_x_21) ;  /* 0x0000000000300947 */ /* 0x000fea0003800000 */
[----:B------:R-:W-:Y:S01]  /*e330*/  R2UR UR4, R0 ;  /* 0x00000000000472ca */ /* 0x000fe200000e0000 */
[----:B------:R-:W-:Y:S01]  /*e340*/  VOTEU.ANY UR5, UPT, PT ;  /* 0x0000000000057886 */ /* 0x000fe200038e0100 */
[----:B------:R-:W0:Y:S01]  /*e350*/  S2R R0, SR_LANEID ;  /* 0x0000000000007919 */ /* 0x000e220000000000 */
[----:B------:R-:W-:-:S10]  /*e360*/  UFLO.U32 UR5, UR5 ;  /* 0x00000005000572bd */ /* 0x000fd400080e0000 */
[----:B------:R-:W-:-:S06]  /*e370*/  ULOP3.LUT UR4, URZ, UR4, URZ, 0x33, !UPT ;  /* 0x00000004ff047292 */ /* 0x000fcc000f8e33ff */
[----:B------:R-:W-:-:S04]  /*e380*/  IMAD.U32 R2, RZ, RZ, UR4 ;  /* 0x00000004ff027e24 */ /* 0x000fc8000f8e00ff */
[----:B------:R-:W1:Y:S02]  /*e390*/  REDUX UR7, R2 ;  /* 0x00000000020773c4 */ /* 0x000e640000000000 */
[----:B------:R2:W-:Y:S01]  /*e3a0*/  UTCATOMSWS.AND URZ, UR4 ;  /* 0x0000000400ff79e3 */ /* 0x0005e20008000000 */
[----:B0-----:R-:W-:Y:S01]  /*e3b0*/  ISETP.EQ.U32.AND P0, PT, R0, UR5, PT ;  /* 0x0000000500007c0c */ /* 0x001fe2000bf02070 */
[----:B-1----:R-:W-:-:S12]  /*e3c0*/  IMAD.U32 R0, RZ, RZ, UR7 ;  /* 0x00000007ff007e24 */ /* 0x002fd8000f8e00ff */
[----:B------:R2:W-:Y:S01]  /*e3d0*/  @P0 ATOMS.AND RZ, [UR6], R0 ;  /* 0x00000000ffff098c */ /* 0x0005e2000a800006 */
[----:B------:R-:W-:Y:S05]  /*e3e0*/  BRA `(.L_x_19) ;  /* 0x0000000000147947 */ /* 0x000fea0003800000 */
.L_x_21:
[----:B------:R-:W-:-:S07]  /*e3f0*/  MOV R2, 0xe410 ;  /* 0x0000e41000027802 */ /* 0x000fce0000000f00 */
[----:B------:R-:W-:Y:S05]  /*e400*/  CALL.REL.NOINC `($__internal_0_$__cuda_sm10x_tcgen05_guardrail_trap_col_being_dealloced_not_returned_by_alloc) ;  /* 0x00000000005c7944 */ /* 0x000fea0003c00000 */
[----:B------:R-:W-:Y:S05]  /*e410*/  BRA `(.L_x_19) ;  /* 0x0000000000087947 */ /* 0x000fea0003800000 */
.L_x_20:
[----:B------:R-:W-:-:S07]  /*e420*/  MOV R2, 0xe440 ;  /* 0x0000e44000027802 */ /* 0x000fce0000000f00 */
[----:B------:R-:W-:Y:S05]  /*e430*/  CALL.REL.NOINC `($__internal_2_$__cuda_sm10x_tcgen05_guardrail_trap_unallocated_columns_being_dealloced) ;  /* 0x0000000000687944 */ /* 0x000fea0003c00000 */
.L_x_19:
[----:B------:R-:W-:Y:S01]  /*e440*/  NOP ;  /* 0x0000000000007918 */ /* 0x000fe20000000000 */
[----:B--2---:R-:W-:Y:S05]  /*e450*/  EXIT ;  /* 0x000000000000794d */ /* 0x004fea0003800000 */
.L_x_7:
[----:B------:R-:W-:-:S07]  /*e460*/  IMAD.MOV.U32 R3, RZ, RZ, R2 ;  /* 0x000000ffff037224 */ /* 0x000fce00078e0002 */
.L_x_22:
[----:B0-----:R0:W1:Y:S02]  /*e470*/  SYNCS.PHASECHK.TRANS64.TRYWAIT P1, [R7+URZ], R3 ;  /* 0x00000003070075a7 */ /* 0x00106400080211ff */
[----:B-1----:R-:W-:Y:S05]  /*e480*/  @!P1 NANOSLEEP.SYNCS 0x989680 ;  /* 0x009896800000995d */ /* 0x002fea0003900000 */
[----:B------:R-:W1:Y:S02]  /*e490*/  @!P1 SYNCS.PHASECHK.TRANS64 P1, [R7+URZ], R3 ;  /* 0x00000003070095a7 */ /* 0x000e6400080210ff */
[----:B-1----:R-:W-:Y:S05]  /*e4a0*/  @!P1 BRA `(.L_x_22) ;  /* 0xfffffffc00f09947 */ /* 0x002fea000383ffff */
[----:B------:R-:W-:Y:S05]  /*e4b0*/  BRA `(.L_x_6) ;  /* 0xffffff1c009c7947 */ /* 0x000fea000383ffff */
.L_x_10:
[----:B------:R-:W-:-:S07]  /*e4c0*/  IMAD.MOV.U32 R3, RZ, RZ, R2 ;  /* 0x000000ffff037224 */ /* 0x000fce00078e0002 */
.L_x_23:
[----:B0-----:R0:W1:Y:S02]  /*e4d0*/  SYNCS.PHASECHK.TRANS64.TRYWAIT P0, [R9+URZ], R3 ;  /* 0x00000003090075a7 */ /* 0x00106400080011ff */
[----:B-1----:R-:W-:Y:S05]  /*e4e0*/  @!P0 NANOSLEEP.SYNCS 0x989680 ;  /* 0x009896800000895d */ /* 0x002fea0003900000 */
[----:B------:R-:W1:Y:S02]  /*e4f0*/  @!P0 SYNCS.PHASECHK.TRANS64 P0, [R9+URZ], R3 ;  /* 0x00000003090085a7 */ /* 0x000e6400080010ff */
[----:B-1----:R-:W-:Y:S05]  /*e500*/  @!P0 BRA `(.L_x_23) ;  /* 0xfffffffc00f08947 */ /* 0x002fea000383ffff */
[----:B------:R-:W-:Y:S05]  /*e510*/  BRA `(.L_x_9) ;  /* 0xffffff2000007947 */ /* 0x000fea000383ffff */
.L_x_14:
[----:B------:R-:W0:Y:S02]  /*e520*/  SYNCS.PHASECHK.TRANS64.TRYWAIT P4, [UR12], R94 ;  /* 0x0000005eff0075a7 */ /* 0x000e24000808110c */
[----:B0-----:R-:W-:Y:S05]  /*e530*/  @!P4 BRA `(.L_x_14) ;  /* 0xfffffffc00f8c947 */ /* 0x001fea000383ffff */
[----:B------:R-:W-:Y:S05]  /*e540*/  BRA `(.L_x_24) ;  /* 0xffffff8800c07947 */ /* 0x000fea000383ffff */
.L_x_18:
[----:B------:R-:W0:Y:S02]  /*e550*/  SYNCS.PHASECHK.TRANS64.TRYWAIT P0, [UR12], R2 ;  /* 0x00000002ff0075a7 */ /* 0x000e24000800110c */
[----:B0-----:R-:W-:Y:S05]  /*e560*/  @!P0 BRA `(.L_x_18) ;  /* 0xfffffffc00f88947 */ /* 0x001fea000383ffff */
[----:B------:R-:W-:Y:S05]  /*e570*/  BRA `(.L_x_17) ;  /* 0xffffffb400dc7947 */ /* 0x000fea000383ffff */
        .weak           $__internal_0_$__cuda_sm10x_tcgen05_guardrail_trap_col_being_dealloced_not_returned_by_alloc
        .type           $__internal_0_$__cuda_sm10x_tcgen05_guardrail_trap_col_being_dealloced_not_returned_by_alloc,@function
        .size           $__internal_0_$__cuda_sm10x_tcgen05_guardrail_trap_col_being_dealloced_not_returned_by_alloc,($__internal_1_$__cuda_sm10x_tcgen05_guardrail_trap_phase_invalid_during_alloc - $__internal_0_$__cuda_sm10x_tcgen05_guardrail_trap_col_being_dealloced_not_returned_by_alloc)
$__internal_0_$__cuda_sm10x_tcgen05_guardrail_trap_col_being_dealloced_not_returned_by_alloc:
[----:B------:R-:W-:Y:S05]  /*e580*/  BPT.TRAP 0x1 ;  /* 0x000000040000795c */ /* 0x000fea0000300000 */
[----:B------:R-:W-:-:S04]  /*e590*/  IMAD.MOV.U32 R3, RZ, RZ, 0x0 ;  /* 0x00000000ff037424 */ /* 0x000fc800078e00ff */
[----:B------:R-:W-:Y:S05]  /*e5a0*/  RET.REL.NODEC R2 `(matmul_kernel) ;  /* 0xffffff1802947950 */ /* 0x000fea0003c3ffff */
        .weak           $__internal_1_$__cuda_sm10x_tcgen05_guardrail_trap_phase_invalid_during_alloc
        .type           $__internal_1_$__cuda_sm10x_tcgen05_guardrail_trap_phase_invalid_during_alloc,@function
        .size           $__internal_1_$__cuda_sm10x_tcgen05_guardrail_trap_phase_invalid_during_alloc,($__internal_2_$__cuda_sm10x_tcgen05_guardrail_trap_unallocated_columns_being_dealloced - $__internal_1_$__cuda_sm10x_tcgen05_guardrail_trap_phase_invalid_during_alloc)
$__internal_1_$__cuda_sm10x_tcgen05_guardrail_trap_phase_invalid_during_alloc:
[----:B------:R-:W-:Y:S05]  /*e5b0*/  BPT.TRAP 0x1 ;  /* 0x000000040000795c */ /* 0x000fea0000300000 */
[----:B------:R-:W-:-:S04]  /*e5c0*/  IMAD.MOV.U32 R3, RZ, RZ, 0x0 ;  /* 0x00000000ff037424 */ /* 0x000fc800078e00ff */
[----:B------:R-:W-:Y:S05]  /*e5d0*/  RET.REL.NODEC R2 `(matmul_kernel) ;  /* 0xffffff1802887950 */ /* 0x000fea0003c3ffff */
        .weak           $__internal_2_$__cuda_sm10x_tcgen05_guardrail_trap_unallocated_columns_being_dealloced
        .type           $__internal_2_$__cuda_sm10x_tcgen05_guardrail_trap_unallocated_columns_being_dealloced,@function
        .size           $__internal_2_$__cuda_sm10x_tcgen05_guardrail_trap_unallocated_columns_being_dealloced,(.L_x_28 - $__internal_2_$__cuda_sm10x_tcgen05_guardrail_trap_unallocated_columns_being_dealloced)
$__internal_2_$__cuda_sm10x_tcgen05_guardrail_trap_unallocated_columns_being_dealloced:
[----:B------:R-:W-:Y:S05]  /*e5e0*/  BPT.TRAP 0x1 ;  /* 0x000000040000795c */ /* 0x000fea0000300000 */
[----:B------:R-:W-:-:S04]  /*e5f0*/  IMAD.MOV.U32 R3, RZ, RZ, 0x0 ;  /* 0x00000000ff037424 */ /* 0x000fc800078e00ff */
[----:B------:R-:W-:Y:S05]  /*e600*/  RET.REL.NODEC R2 `(matmul_kernel) ;  /* 0xffffff18027c7950 */ /* 0x000fea0003c3ffff */
.L_x_25:
[----:B------:R-:W-:-:S00]  /*e610*/  BRA `(.L_x_25) ;  /* 0xfffffffc00fc7947 */ /* 0x000fc0000383ffff */
[----:B------:R-:W-:-:S00]  /*e620*/  NOP ;  /* 0x0000000000007918 */ /* 0x000fc00000000000 */
        /* <DEDUP_REMOVED lines=13> */
.L_x_28:


//--------------------- .nv.shared.matmul_kernel  --------------------------
	.section	.nv.shared.matmul_kernel,"aw",@nobits
	.sectionflags	@""
	.align	16
	.zero		1024


//--------------------- .nv.shared.reserved.0     --------------------------
	.section	.nv.shared.reserved.0,"aw",@nobits
	.align	8
	.weak		__nv_reservedSMEM_offset_0_alias
	.size		__nv_reservedSMEM_offset_0_alias, 0, 64
	.other		__nv_reservedSMEM_offset_0_alias,@"STO_CUDA_RESERVED_SHARED STV_DEFAULT"
__nv_reservedSMEM_offset_0_alias:
	.zero		0
.nv.shared.reserved.0:
	.zero		64
	.weak		__nv_reservedSMEM_allocation_phase
	.type		__nv_reservedSMEM_allocation_phase,@object
	.size		__nv_reservedSMEM_allocation_phase,(.L_0 - __nv_reservedSMEM_allocation_phase)
__nv_reservedSMEM_allocation_phase:
	.zero		1
.L_0:
	.zero		7
	.weak		__nv_reservedSMEM_devtool_atexit_pc
	.type		__nv_reservedSMEM_devtool_atexit_pc,@object
	.size		__nv_reservedSMEM_devtool_atexit_pc,(__nv_reservedSMEM_allocation_mask - __nv_reservedSMEM_devtool_atexit_pc)
__nv_reservedSMEM_devtool_atexit_pc:
	.zero		8
	.weak		__nv_reservedSMEM_allocation_mask
	.type		__nv_reservedSMEM_allocation_mask,@object
	.size		__nv_reservedSMEM_allocation_mask,(.L_2 - __nv_reservedSMEM_allocation_mask)
__nv_reservedSMEM_allocation_mask:
	.zero		4
.L_2:
	.zero		4
	.weak		__nv_reservedSMEM_tmem_allocation_pipeline_mbarrier
	.type		__nv_reservedSMEM_tmem_allocation_pipeline_mbarrier,@object
	.size		__nv_reservedSMEM_tmem_allocation_pipeline_mbarrier,(__nv_reservedSMEM_tmem_allocation_pipeline_mbarrier_parity - __nv_reservedSMEM_tmem_allocation_pipeline_mbarrier)
__nv_reservedSMEM_tmem_allocation_pipeline_mbarrier:
	.zero		8
	.weak		__nv_reservedSMEM_tmem_allocation_pipeline_mbarrier_parity
	.type		__nv_reservedSMEM_tmem_allocation_pipeline_mbarrier_parity,@object
	.size		__nv_reservedSMEM_tmem_allocation_pipeline_mbarrier_parity,(.L_4 - __nv_reservedSMEM_tmem_allocation_pipeline_mbarrier_parity)
__nv_reservedSMEM_tmem_allocation_pipeline_mbarrier_parity:
	.zero		4
.L_4:


//--------------------- .nv.constant0.matmul_kernel --------------------------
	.section	.nv.constant0.matmul_kernel,"a",@progbits
	.sectionflags	@""
	.align	4
.nv.constant0.matmul_kernel:
	.zero		976


//--------------------- SYMBOLS --------------------------

	.type		.nv.reservedSmem.offset0,@object
	.size		.nv.reservedSmem.offset0,0x4
	.type		.nv.reservedSmem.cap,@object
	.size		.nv.reservedSmem.cap,0x4
